//
// Generated by NVIDIA NVVM Compiler
//
// Compiler Build ID: CL-36424714
// Cuda compilation tools, release 13.0, V13.0.88
// Based on NVVM 20.0.0
//

.version 9.0
.target sm_100
.address_size 64

	// .globl	_Z8calcSDCPILj320EEvPfS0_S0_Pmm
.extern .func  (.param .b32 func_retval0) vprintf
(
	.param .b64 vprintf_param_0,
	.param .b64 vprintf_param_1
)
;
.const .align 4 .f32 alpha = 0f3E0B4396;
.const .align 4 .f32 fracMets = 0f3F800000;
.const .align 4 .f32 SF2 = 0f3F050B0F;
.const .align 4 .f32 Nfx = 0f42080000;
.const .align 4 .f32 PD = 0f42640000;
.const .align 4 .f32 sdcpPD = 0f3F666666;
.const .align 4 .f32 numMets = 0f40000000;
.const .align 4 .f32 minDetectable = 0f4E6E6B28;
.const .align 4 .f32 fracClon = 0f3F000000;
.global .align 1 .b8 _ZN27_INTERNAL_56d850b7_4_k_cu_L4cuda3std3__429_GLOBAL__N__56d850b7_4_k_cu_L6ignoreE[1];
.global .align 1 .b8 _ZN27_INTERNAL_56d850b7_4_k_cu_L4cuda3std3__45__cpo5beginE[1];
.global .align 1 .b8 _ZN27_INTERNAL_56d850b7_4_k_cu_L4cuda3std3__45__cpo3endE[1];
.global .align 1 .b8 _ZN27_INTERNAL_56d850b7_4_k_cu_L4cuda3std3__45__cpo6cbeginE[1];
.global .align 1 .b8 _ZN27_INTERNAL_56d850b7_4_k_cu_L4cuda3std3__45__cpo4cendE[1];
.global .align 1 .b8 _ZN27_INTERNAL_56d850b7_4_k_cu_L4cuda3std3__419piecewise_constructE[1];
.global .align 1 .b8 _ZN27_INTERNAL_56d850b7_4_k_cu_L4cuda3std3__48in_placeE[1];
.global .align 1 .b8 _ZN27_INTERNAL_56d850b7_4_k_cu_L4cuda3std6ranges3__45__cpo4swapE[1];
.global .align 1 .b8 _ZN27_INTERNAL_56d850b7_4_k_cu_L4cuda3std6ranges3__45__cpo9iter_moveE[1];
.global .align 1 .b8 _ZN27_INTERNAL_56d850b7_4_k_cu_L4cuda3std6ranges3__45__cpo7advanceE[1];
.extern .shared .align 16 .b8 smem[];
.global .align 1 .b8 $str[17] = {80, 114, 111, 103, 114, 101, 115, 115, 58, 32, 49, 48, 48, 37, 32, 10};

.visible .entry _Z8calcSDCPILj320EEvPfS0_S0_Pmm(
	.param .u64 .ptr .align 1 _Z8calcSDCPILj320EEvPfS0_S0_Pmm_param_0,
	.param .u64 .ptr .align 1 _Z8calcSDCPILj320EEvPfS0_S0_Pmm_param_1,
	.param .u64 .ptr .align 1 _Z8calcSDCPILj320EEvPfS0_S0_Pmm_param_2,
	.param .u64 .ptr .align 1 _Z8calcSDCPILj320EEvPfS0_S0_Pmm_param_3,
	.param .u64 _Z8calcSDCPILj320EEvPfS0_S0_Pmm_param_4
)
{
	.reg .pred 	%p<54>;
	.reg .b32 	%r<54>;
	.reg .b32 	%f<213>;
	.reg .b64 	%rd<31>;

	ld.param.u64 	%rd9, [_Z8calcSDCPILj320EEvPfS0_S0_Pmm_param_0];
	ld.param.u64 	%rd10, [_Z8calcSDCPILj320EEvPfS0_S0_Pmm_param_1];
	ld.param.u64 	%rd8, [_Z8calcSDCPILj320EEvPfS0_S0_Pmm_param_4];
	cvta.to.global.u64 	%rd11, %rd10;
	cvta.to.global.u64 	%rd12, %rd9;
	mov.u32 	%r1, %tid.x;
	mov.u32 	%r2, %ctaid.x;
	mov.u32 	%r9, %ntid.x;
	mad.lo.s32 	%r10, %r2, %r9, %r1;
	mul.wide.u32 	%rd13, %r10, 4;
	add.s64 	%rd14, %rd12, %rd13;
	ld.global.f32 	%f1, [%rd14];
	add.s64 	%rd15, %rd11, %rd13;
	ld.global.f32 	%f2, [%rd15];
	barrier.sync 	0;
	shl.b32 	%r11, %r1, 2;
	mov.u32 	%r12, smem;
	add.s32 	%r3, %r12, %r11;
	st.shared.f32 	[%r3], %f2;
	bar.sync 	0;
	ld.shared.f32 	%f34, [%r3];
	mov.b32 	%r13, %f34;
	shfl.sync.bfly.b32	%r14|%p2, %r13, 16, 31, -1;
	mov.b32 	%f35, %r14;
	add.f32 	%f36, %f34, %f35;
	mov.b32 	%r15, %f36;
	shfl.sync.bfly.b32	%r16|%p3, %r15, 8, 31, -1;
	mov.b32 	%f37, %r16;
	add.f32 	%f38, %f36, %f37;
	mov.b32 	%r17, %f38;
	shfl.sync.bfly.b32	%r18|%p4, %r17, 4, 31, -1;
	mov.b32 	%f39, %r18;
	add.f32 	%f40, %f38, %f39;
	mov.b32 	%r19, %f40;
	shfl.sync.bfly.b32	%r20|%p5, %r19, 2, 31, -1;
	mov.b32 	%f41, %r20;
	add.f32 	%f42, %f40, %f41;
	mov.b32 	%r21, %f42;
	shfl.sync.bfly.b32	%r22|%p6, %r21, 1, 31, -1;
	mov.b32 	%f43, %r22;
	add.f32 	%f44, %f42, %f43;
	st.shared.f32 	[%r3], %f44;
	bar.sync 	0;
	and.b32  	%r4, %r1, 799;
	setp.ne.s32 	%p7, %r4, 0;
	@%p7 bra 	$L__BB0_2;
	ld.shared.f32 	%f45, [%r3+1024];
	ld.shared.f32 	%f46, [%r3];
	add.f32 	%f47, %f45, %f46;
	st.shared.f32 	[%r3], %f47;
$L__BB0_2:
	bar.sync 	0;
	and.b32  	%r5, %r1, 927;
	setp.ne.s32 	%p8, %r5, 0;
	@%p8 bra 	$L__BB0_4;
	ld.shared.f32 	%f48, [%r3+512];
	ld.shared.f32 	%f49, [%r3];
	add.f32 	%f50, %f48, %f49;
	st.shared.f32 	[%r3], %f50;
$L__BB0_4:
	bar.sync 	0;
	and.b32  	%r6, %r1, 991;
	setp.ne.s32 	%p9, %r6, 0;
	@%p9 bra 	$L__BB0_6;
	ld.shared.f32 	%f51, [%r3+256];
	ld.shared.f32 	%f52, [%r3];
	add.f32 	%f53, %f51, %f52;
	st.shared.f32 	[%r3], %f53;
$L__BB0_6:
	bar.sync 	0;
	setp.ne.s32 	%p10, %r1, 0;
	@%p10 bra 	$L__BB0_8;
	ld.shared.f32 	%f54, [smem+128];
	ld.shared.f32 	%f55, [%r3];
	add.f32 	%f56, %f54, %f55;
	st.shared.f32 	[%r3], %f56;
$L__BB0_8:
	bar.sync 	0;
	bar.sync 	0;
	ld.shared.f32 	%f3, [smem];
	bar.sync 	0;
	cvt.rn.f32.u64 	%f58, %rd8;
	lg2.approx.f32 	%f59, %f58;
	mul.f32 	%f4, %f59, 0f3F317218;
	ld.const.f32 	%f60, [SF2];
	setp.lt.f32 	%p11, %f60, 0f00800000;
	mul.f32 	%f61, %f60, 0f4B000000;
	selp.f32 	%f62, %f61, %f60, %p11;
	selp.f32 	%f63, 0fC1B80000, 0f00000000, %p11;
	mov.b32 	%r23, %f62;
	add.s32 	%r24, %r23, -1059760811;
	and.b32  	%r25, %r24, -8388608;
	sub.s32 	%r26, %r23, %r25;
	mov.b32 	%f64, %r26;
	cvt.rn.f32.s32 	%f65, %r25;
	fma.rn.f32 	%f66, %f65, 0f34000000, %f63;
	add.f32 	%f67, %f64, 0fBF800000;
	fma.rn.f32 	%f68, %f67, 0fBE055027, 0f3E1039F6;
	fma.rn.f32 	%f69, %f68, %f67, 0fBDF8CDCC;
	fma.rn.f32 	%f70, %f69, %f67, 0f3E0F2955;
	fma.rn.f32 	%f71, %f70, %f67, 0fBE2AD8B9;
	fma.rn.f32 	%f72, %f71, %f67, 0f3E4CED0B;
	fma.rn.f32 	%f73, %f72, %f67, 0fBE7FFF22;
	fma.rn.f32 	%f74, %f73, %f67, 0f3EAAAA78;
	fma.rn.f32 	%f75, %f74, %f67, 0fBF000000;
	mul.f32 	%f76, %f67, %f75;
	fma.rn.f32 	%f77, %f76, %f67, %f67;
	fma.rn.f32 	%f78, %f66, 0f3F317218, %f77;
	setp.gt.u32 	%p12, %r23, 2139095039;
	fma.rn.f32 	%f79, %f62, 0f7F800000, 0f7F800000;
	selp.f32 	%f80, %f79, %f78, %p12;
	setp.eq.f32 	%p13, %f62, 0f00000000;
	neg.f32 	%f81, %f80;
	selp.f32 	%f82, 0f7F800000, %f81, %p13;
	ld.const.f32 	%f83, [alpha];
	add.f32 	%f84, %f83, %f83;
	sub.f32 	%f85, %f82, %f84;
	mul.f32 	%f86, %f85, 0fBE800000;
	mul.f32 	%f87, %f1, %f83;
	mul.f32 	%f88, %f1, %f1;
	mul.f32 	%f89, %f88, %f86;
	ld.const.f32 	%f90, [Nfx];
	div.rn.f32 	%f91, %f89, %f90;
	sub.f32 	%f92, %f91, %f87;
	fma.rn.f32 	%f93, %f92, 0f3BBB989D, 0f3F000000;
	cvt.sat.f32.f32 	%f94, %f93;
	mov.f32 	%f95, 0f4B400001;
	mov.f32 	%f96, 0f437C0000;
	fma.rm.f32 	%f97, %f94, %f96, %f95;
	add.f32 	%f98, %f97, 0fCB40007F;
	neg.f32 	%f99, %f98;
	fma.rn.f32 	%f100, %f92, 0f3FB8AA3B, %f99;
	fma.rn.f32 	%f101, %f92, 0f32A57060, %f100;
	mov.b32 	%r27, %f97;
	shl.b32 	%r28, %r27, 23;
	mov.b32 	%f102, %r28;
	ex2.approx.ftz.f32 	%f103, %f101;
	mul.f32 	%f104, %f103, %f102;
	mov.f32 	%f105, 0f3F800000;
	sub.f32 	%f5, %f105, %f104;
	ld.const.f32 	%f6, [numMets];
	abs.f32 	%f106, %f5;
	setp.lt.f32 	%p14, %f106, 0f00800000;
	mul.f32 	%f107, %f106, 0f4B800000;
	selp.f32 	%f108, %f107, %f106, %p14;
	selp.f32 	%f109, 0fC1C00000, 0f00000000, %p14;
	mov.b32 	%r29, %f108;
	add.s32 	%r30, %r29, -1060439283;
	and.b32  	%r31, %r30, -8388608;
	sub.s32 	%r32, %r29, %r31;
	mov.b32 	%f110, %r32;
	cvt.rn.f32.s32 	%f111, %r31;
	fma.rn.f32 	%f112, %f111, 0f34000000, %f109;
	add.f32 	%f113, %f110, 0fBF800000;
	add.f32 	%f114, %f110, 0f3F800000;
	rcp.approx.ftz.f32 	%f115, %f114;
	add.f32 	%f116, %f113, %f113;
	mul.f32 	%f117, %f116, %f115;
	mul.f32 	%f118, %f117, %f117;
	sub.f32 	%f119, %f113, %f117;
	add.f32 	%f120, %f119, %f119;
	neg.f32 	%f121, %f117;
	fma.rn.f32 	%f122, %f121, %f113, %f120;
	mul.rn.f32 	%f123, %f115, %f122;
	fma.rn.f32 	%f124, %f118, 0f3A2C32E4, 0f3B52E7DB;
	fma.rn.f32 	%f125, %f124, %f118, 0f3C93BB73;
	fma.rn.f32 	%f126, %f125, %f118, 0f3DF6384F;
	mul.rn.f32 	%f127, %f126, %f118;
	fma.rn.f32 	%f128, %f117, 0f3FB8AA3B, %f112;
	sub.f32 	%f129, %f112, %f128;
	fma.rn.f32 	%f130, %f117, 0f3FB8AA3B, %f129;
	fma.rn.f32 	%f131, %f123, 0f3FB8AA3B, %f130;
	fma.rn.f32 	%f132, %f117, 0f32A55E34, %f131;
	mul.f32 	%f133, %f127, 0f40400000;
	fma.rn.f32 	%f134, %f133, %f123, %f132;
	fma.rn.f32 	%f135, %f127, %f117, %f134;
	add.rn.f32 	%f8, %f128, %f135;
	neg.f32 	%f136, %f128;
	add.rn.f32 	%f137, %f8, %f136;
	neg.f32 	%f138, %f137;
	add.rn.f32 	%f9, %f135, %f138;
	setp.eq.f32 	%p15, %f5, 0f00000000;
	setp.eq.f32 	%p16, %f106, 0f7F800000;
	or.pred  	%p1, %p15, %p16;
	add.f32 	%f139, %f5, %f5;
	mov.b32 	%r7, %f139;
	ld.const.f32 	%f10, [fracMets];
	cvt.rzi.s32.f32 	%r8, %f6;
	cvt.u64.u32 	%rd17, %r8;
	add.s64 	%rd18, %rd17, -1;
	and.b64  	%rd1, %rd18, 3;
	mov.f32 	%f206, 0f00000000;
	mov.b64 	%rd29, 100000000;
	cvt.s64.s32 	%rd19, %r8;
	add.s64 	%rd20, %rd19, -2;
	add.s64 	%rd22, %rd19, -1;
	and.b64  	%rd3, %rd22, -4;
	not.pred 	%p26, %p1;
	mov.f32 	%f207, %f206;
$L__BB0_9:
	mov.f32 	%f11, %f206;
	setp.eq.f32 	%p17, %f5, 0f3F800000;
	cvt.rn.f32.u64 	%f13, %rd29;
	div.rn.f32 	%f141, %f13, %f6;
	mul.f32 	%f142, %f141, 0f3F000000;
	cvt.rzi.f32.f32 	%f143, %f142;
	add.f32 	%f144, %f143, %f143;
	sub.f32 	%f145, %f141, %f144;
	abs.f32 	%f15, %f145;
	mul.rn.f32 	%f146, %f8, %f141;
	neg.f32 	%f147, %f146;
	fma.rn.f32 	%f148, %f8, %f141, %f147;
	fma.rn.f32 	%f149, %f9, %f141, %f148;
	cvt.rni.f32.f32 	%f150, %f146;
	sub.f32 	%f151, %f146, %f150;
	add.f32 	%f152, %f151, %f149;
	fma.rn.f32 	%f153, %f152, 0f391FCB8E, 0f3AAF85ED;
	fma.rn.f32 	%f154, %f153, %f152, 0f3C1D9856;
	fma.rn.f32 	%f155, %f154, %f152, 0f3D6357BB;
	fma.rn.f32 	%f156, %f155, %f152, 0f3E75FDEC;
	fma.rn.f32 	%f157, %f156, %f152, 0f3F317218;
	fma.rn.f32 	%f158, %f157, %f152, 0f3F800000;
	cvt.rzi.s32.f32 	%r33, %f150;
	setp.gt.f32 	%p18, %f150, 0f00000000;
	selp.b32 	%r34, 0, -2097152000, %p18;
	add.s32 	%r35, %r34, 2130706432;
	mov.b32 	%f159, %r35;
	mul.f32 	%f160, %f158, %f159;
	shl.b32 	%r36, %r33, 23;
	sub.s32 	%r37, %r36, %r34;
	mov.b32 	%f161, %r37;
	mul.f32 	%f162, %f160, %f161;
	abs.f32 	%f163, %f146;
	setp.gt.f32 	%p19, %f163, 0f43180000;
	setp.lt.f32 	%p20, %f146, 0f00000000;
	selp.f32 	%f164, 0f00000000, 0f7F800000, %p20;
	selp.f32 	%f16, %f164, %f162, %p19;
	setp.eq.f32 	%p21, %f141, 0f00000000;
	or.pred  	%p22, %p17, %p21;
	mov.f32 	%f208, 0f3F800000;
	@%p22 bra 	$L__BB0_16;
	setp.num.f32 	%p23, %f106, %f106;
	abs.f32 	%f165, %f141;
	setp.num.f32 	%p24, %f165, %f165;
	and.pred  	%p25, %p23, %p24;
	@%p25 bra 	$L__BB0_12;
	add.rn.f32 	%f208, %f5, %f141;
	bra.uni 	$L__BB0_16;
$L__BB0_12:
	@%p26 bra 	$L__BB0_14;
	setp.neu.f32 	%p34, %f15, 0f3F800000;
	setp.lt.f32 	%p35, %f141, 0f00000000;
	xor.b32  	%r38, %r7, 2139095040;
	selp.b32 	%r39, %r38, %r7, %p35;
	and.b32  	%r40, %r39, 2147483647;
	selp.b32 	%r41, %r40, %r39, %p34;
	mov.b32 	%f208, %r41;
	bra.uni 	$L__BB0_16;
$L__BB0_14:
	setp.geu.f32 	%p27, %f5, 0f00000000;
	setp.eq.f32 	%p28, %f5, 0fBF800000;
	setp.eq.f32 	%p29, %f165, 0f7F800000;
	and.pred  	%p30, %p28, %p29;
	or.pred  	%p31, %p30, %p27;
	selp.f32 	%f208, 0f3F800000, %f16, %p30;
	@%p31 bra 	$L__BB0_16;
	setp.neu.f32 	%p32, %f15, 0f3F800000;
	neg.f32 	%f166, %f16;
	selp.f32 	%f167, %f16, %f166, %p32;
	cvt.rmi.f32.f32 	%f168, %f141;
	setp.neu.f32 	%p33, %f141, %f168;
	selp.f32 	%f208, 0f7FFFFFFF, %f167, %p33;
$L__BB0_16:
	setp.ne.s32 	%p36, %r4, 0;
	mul.f32 	%f169, %f2, %f208;
	div.rn.f32 	%f170, %f169, %f3;
	st.shared.f32 	[%r3], %f170;
	bar.sync 	0;
	ld.shared.f32 	%f171, [%r3];
	mov.b32 	%r42, %f171;
	shfl.sync.bfly.b32	%r43|%p37, %r42, 16, 31, -1;
	mov.b32 	%f172, %r43;
	add.f32 	%f173, %f171, %f172;
	mov.b32 	%r44, %f173;
	shfl.sync.bfly.b32	%r45|%p38, %r44, 8, 31, -1;
	mov.b32 	%f174, %r45;
	add.f32 	%f175, %f173, %f174;
	mov.b32 	%r46, %f175;
	shfl.sync.bfly.b32	%r47|%p39, %r46, 4, 31, -1;
	mov.b32 	%f176, %r47;
	add.f32 	%f177, %f175, %f176;
	mov.b32 	%r48, %f177;
	shfl.sync.bfly.b32	%r49|%p40, %r48, 2, 31, -1;
	mov.b32 	%f178, %r49;
	add.f32 	%f179, %f177, %f178;
	mov.b32 	%r50, %f179;
	shfl.sync.bfly.b32	%r51|%p41, %r50, 1, 31, -1;
	mov.b32 	%f180, %r51;
	add.f32 	%f181, %f179, %f180;
	st.shared.f32 	[%r3], %f181;
	bar.sync 	0;
	@%p36 bra 	$L__BB0_18;
	ld.shared.f32 	%f182, [%r3+1024];
	ld.shared.f32 	%f183, [%r3];
	add.f32 	%f184, %f182, %f183;
	st.shared.f32 	[%r3], %f184;
$L__BB0_18:
	setp.ne.s32 	%p42, %r5, 0;
	bar.sync 	0;
	@%p42 bra 	$L__BB0_20;
	ld.shared.f32 	%f185, [%r3+512];
	ld.shared.f32 	%f186, [%r3];
	add.f32 	%f187, %f185, %f186;
	st.shared.f32 	[%r3], %f187;
$L__BB0_20:
	setp.ne.s32 	%p43, %r6, 0;
	bar.sync 	0;
	@%p43 bra 	$L__BB0_22;
	ld.shared.f32 	%f188, [%r3+256];
	ld.shared.f32 	%f189, [%r3];
	add.f32 	%f190, %f188, %f189;
	st.shared.f32 	[%r3], %f190;
$L__BB0_22:
	setp.ne.s32 	%p44, %r1, 0;
	bar.sync 	0;
	@%p44 bra 	$L__BB0_24;
	ld.shared.f32 	%f191, [%r3+128];
	ld.shared.f32 	%f192, [%r3];
	add.f32 	%f193, %f191, %f192;
	st.shared.f32 	[%r3], %f193;
$L__BB0_24:
	setp.lt.u32 	%p45, %r8, 2;
	bar.sync 	0;
	bar.sync 	0;
	ld.shared.f32 	%f23, [smem];
	bar.sync 	0;
	mul.f32 	%f24, %f4, %f13;
	mov.f32 	%f212, %f23;
	@%p45 bra 	$L__BB0_31;
	setp.lt.u64 	%p46, %rd20, 3;
	mov.f32 	%f212, %f23;
	@%p46 bra 	$L__BB0_28;
	mov.u64 	%rd30, %rd3;
	mov.f32 	%f212, %f23;
$L__BB0_27:
	.pragma "nounroll";
	mul.f32 	%f195, %f23, %f212;
	mul.f32 	%f196, %f23, %f195;
	mul.f32 	%f197, %f23, %f196;
	mul.f32 	%f212, %f23, %f197;
	add.s64 	%rd30, %rd30, -4;
	setp.ne.s64 	%p47, %rd30, 0;
	@%p47 bra 	$L__BB0_27;
$L__BB0_28:
	setp.eq.s64 	%p48, %rd1, 0;
	@%p48 bra 	$L__BB0_31;
	setp.eq.s64 	%p49, %rd1, 1;
	mul.f32 	%f212, %f23, %f212;
	@%p49 bra 	$L__BB0_31;
	setp.eq.s64 	%p50, %rd1, 2;
	mul.f32 	%f198, %f23, %f212;
	mul.f32 	%f199, %f23, %f198;
	selp.f32 	%f212, %f198, %f199, %p50;
$L__BB0_31:
	div.rn.f32 	%f200, %f10, %f24;
	mul.f32 	%f201, %f200, %f212;
	sub.f32 	%f202, %f201, %f207;
	add.f32 	%f206, %f11, %f202;
	sub.f32 	%f203, %f206, %f11;
	sub.f32 	%f207, %f203, %f202;
	add.s64 	%rd29, %rd29, -1;
	setp.gt.u64 	%p51, %rd29, 1;
	@%p51 bra 	$L__BB0_9;
	setp.ne.s32 	%p52, %r1, 0;
	@%p52 bra 	$L__BB0_35;
	ld.param.u64 	%rd28, [_Z8calcSDCPILj320EEvPfS0_S0_Pmm_param_2];
	add.f32 	%f204, %f206, 0f3F800000;
	sub.f32 	%f205, %f204, %f10;
	cvta.to.global.u64 	%rd23, %rd28;
	mul.wide.u32 	%rd24, %r2, 4;
	add.s64 	%rd25, %rd23, %rd24;
	st.global.f32 	[%rd25], %f205;
	setp.ne.s32 	%p53, %r2, 0;
	@%p53 bra 	$L__BB0_35;
	mov.u64 	%rd26, $str;
	cvta.global.u64 	%rd27, %rd26;
	{ // callseq 0, 0
	.param .b64 param0;
	st.param.b64 	[param0], %rd27;
	.param .b64 param1;
	st.param.b64 	[param1], 0;
	.param .b32 retval0;
	call.uni (retval0), 
	vprintf, 
	(
	param0, 
	param1
	);
	ld.param.b32 	%r52, [retval0];
	} // callseq 0
$L__BB0_35:
	ret;

}
	// .globl	_Z8calcSDCPILj256EEvPfS0_S0_Pmm
.visible .entry _Z8calcSDCPILj256EEvPfS0_S0_Pmm(
	.param .u64 .ptr .align 1 _Z8calcSDCPILj256EEvPfS0_S0_Pmm_param_0,
	.param .u64 .ptr .align 1 _Z8calcSDCPILj256EEvPfS0_S0_Pmm_param_1,
	.param .u64 .ptr .align 1 _Z8calcSDCPILj256EEvPfS0_S0_Pmm_param_2,
	.param .u64 .ptr .align 1 _Z8calcSDCPILj256EEvPfS0_S0_Pmm_param_3,
	.param .u64 _Z8calcSDCPILj256EEvPfS0_S0_Pmm_param_4
)
{
	.reg .pred 	%p<52>;
	.reg .b32 	%r<53>;
	.reg .b32 	%f<207>;
	.reg .b64 	%rd<31>;

	ld.param.u64 	%rd9, [_Z8calcSDCPILj256EEvPfS0_S0_Pmm_param_0];
	ld.param.u64 	%rd10, [_Z8calcSDCPILj256EEvPfS0_S0_Pmm_param_1];
	ld.param.u64 	%rd8, [_Z8calcSDCPILj256EEvPfS0_S0_Pmm_param_4];
	cvta.to.global.u64 	%rd11, %rd10;
	cvta.to.global.u64 	%rd12, %rd9;
	mov.u32 	%r1, %tid.x;
	mov.u32 	%r2, %ctaid.x;
	mov.u32 	%r8, %ntid.x;
	mad.lo.s32 	%r9, %r2, %r8, %r1;
	mul.wide.u32 	%rd13, %r9, 4;
	add.s64 	%rd14, %rd12, %rd13;
	ld.global.f32 	%f1, [%rd14];
	add.s64 	%rd15, %rd11, %rd13;
	ld.global.f32 	%f2, [%rd15];
	barrier.sync 	0;
	shl.b32 	%r10, %r1, 2;
	mov.u32 	%r11, smem;
	add.s32 	%r3, %r11, %r10;
	st.shared.f32 	[%r3], %f2;
	bar.sync 	0;
	ld.shared.f32 	%f34, [%r3];
	mov.b32 	%r12, %f34;
	shfl.sync.bfly.b32	%r13|%p2, %r12, 16, 31, -1;
	mov.b32 	%f35, %r13;
	add.f32 	%f36, %f34, %f35;
	mov.b32 	%r14, %f36;
	shfl.sync.bfly.b32	%r15|%p3, %r14, 8, 31, -1;
	mov.b32 	%f37, %r15;
	add.f32 	%f38, %f36, %f37;
	mov.b32 	%r16, %f38;
	shfl.sync.bfly.b32	%r17|%p4, %r16, 4, 31, -1;
	mov.b32 	%f39, %r17;
	add.f32 	%f40, %f38, %f39;
	mov.b32 	%r18, %f40;
	shfl.sync.bfly.b32	%r19|%p5, %r18, 2, 31, -1;
	mov.b32 	%f41, %r19;
	add.f32 	%f42, %f40, %f41;
	mov.b32 	%r20, %f42;
	shfl.sync.bfly.b32	%r21|%p6, %r20, 1, 31, -1;
	mov.b32 	%f43, %r21;
	add.f32 	%f44, %f42, %f43;
	st.shared.f32 	[%r3], %f44;
	bar.sync 	0;
	and.b32  	%r4, %r1, 927;
	setp.ne.s32 	%p7, %r4, 0;
	@%p7 bra 	$L__BB1_2;
	ld.shared.f32 	%f45, [%r3+512];
	ld.shared.f32 	%f46, [%r3];
	add.f32 	%f47, %f45, %f46;
	st.shared.f32 	[%r3], %f47;
$L__BB1_2:
	bar.sync 	0;
	and.b32  	%r5, %r1, 991;
	setp.ne.s32 	%p8, %r5, 0;
	@%p8 bra 	$L__BB1_4;
	ld.shared.f32 	%f48, [%r3+256];
	ld.shared.f32 	%f49, [%r3];
	add.f32 	%f50, %f48, %f49;
	st.shared.f32 	[%r3], %f50;
$L__BB1_4:
	bar.sync 	0;
	setp.ne.s32 	%p9, %r1, 0;
	@%p9 bra 	$L__BB1_6;
	ld.shared.f32 	%f51, [smem+128];
	ld.shared.f32 	%f52, [%r3];
	add.f32 	%f53, %f51, %f52;
	st.shared.f32 	[%r3], %f53;
$L__BB1_6:
	bar.sync 	0;
	bar.sync 	0;
	ld.shared.f32 	%f3, [smem];
	bar.sync 	0;
	cvt.rn.f32.u64 	%f55, %rd8;
	lg2.approx.f32 	%f56, %f55;
	mul.f32 	%f4, %f56, 0f3F317218;
	ld.const.f32 	%f57, [SF2];
	setp.lt.f32 	%p10, %f57, 0f00800000;
	mul.f32 	%f58, %f57, 0f4B000000;
	selp.f32 	%f59, %f58, %f57, %p10;
	selp.f32 	%f60, 0fC1B80000, 0f00000000, %p10;
	mov.b32 	%r22, %f59;
	add.s32 	%r23, %r22, -1059760811;
	and.b32  	%r24, %r23, -8388608;
	sub.s32 	%r25, %r22, %r24;
	mov.b32 	%f61, %r25;
	cvt.rn.f32.s32 	%f62, %r24;
	fma.rn.f32 	%f63, %f62, 0f34000000, %f60;
	add.f32 	%f64, %f61, 0fBF800000;
	fma.rn.f32 	%f65, %f64, 0fBE055027, 0f3E1039F6;
	fma.rn.f32 	%f66, %f65, %f64, 0fBDF8CDCC;
	fma.rn.f32 	%f67, %f66, %f64, 0f3E0F2955;
	fma.rn.f32 	%f68, %f67, %f64, 0fBE2AD8B9;
	fma.rn.f32 	%f69, %f68, %f64, 0f3E4CED0B;
	fma.rn.f32 	%f70, %f69, %f64, 0fBE7FFF22;
	fma.rn.f32 	%f71, %f70, %f64, 0f3EAAAA78;
	fma.rn.f32 	%f72, %f71, %f64, 0fBF000000;
	mul.f32 	%f73, %f64, %f72;
	fma.rn.f32 	%f74, %f73, %f64, %f64;
	fma.rn.f32 	%f75, %f63, 0f3F317218, %f74;
	setp.gt.u32 	%p11, %r22, 2139095039;
	fma.rn.f32 	%f76, %f59, 0f7F800000, 0f7F800000;
	selp.f32 	%f77, %f76, %f75, %p11;
	setp.eq.f32 	%p12, %f59, 0f00000000;
	neg.f32 	%f78, %f77;
	selp.f32 	%f79, 0f7F800000, %f78, %p12;
	ld.const.f32 	%f80, [alpha];
	add.f32 	%f81, %f80, %f80;
	sub.f32 	%f82, %f79, %f81;
	mul.f32 	%f83, %f82, 0fBE800000;
	mul.f32 	%f84, %f1, %f80;
	mul.f32 	%f85, %f1, %f1;
	mul.f32 	%f86, %f85, %f83;
	ld.const.f32 	%f87, [Nfx];
	div.rn.f32 	%f88, %f86, %f87;
	sub.f32 	%f89, %f88, %f84;
	fma.rn.f32 	%f90, %f89, 0f3BBB989D, 0f3F000000;
	cvt.sat.f32.f32 	%f91, %f90;
	mov.f32 	%f92, 0f4B400001;
	mov.f32 	%f93, 0f437C0000;
	fma.rm.f32 	%f94, %f91, %f93, %f92;
	add.f32 	%f95, %f94, 0fCB40007F;
	neg.f32 	%f96, %f95;
	fma.rn.f32 	%f97, %f89, 0f3FB8AA3B, %f96;
	fma.rn.f32 	%f98, %f89, 0f32A57060, %f97;
	mov.b32 	%r26, %f94;
	shl.b32 	%r27, %r26, 23;
	mov.b32 	%f99, %r27;
	ex2.approx.ftz.f32 	%f100, %f98;
	mul.f32 	%f101, %f100, %f99;
	mov.f32 	%f102, 0f3F800000;
	sub.f32 	%f5, %f102, %f101;
	ld.const.f32 	%f6, [numMets];
	abs.f32 	%f103, %f5;
	setp.lt.f32 	%p13, %f103, 0f00800000;
	mul.f32 	%f104, %f103, 0f4B800000;
	selp.f32 	%f105, %f104, %f103, %p13;
	selp.f32 	%f106, 0fC1C00000, 0f00000000, %p13;
	mov.b32 	%r28, %f105;
	add.s32 	%r29, %r28, -1060439283;
	and.b32  	%r30, %r29, -8388608;
	sub.s32 	%r31, %r28, %r30;
	mov.b32 	%f107, %r31;
	cvt.rn.f32.s32 	%f108, %r30;
	fma.rn.f32 	%f109, %f108, 0f34000000, %f106;
	add.f32 	%f110, %f107, 0fBF800000;
	add.f32 	%f111, %f107, 0f3F800000;
	rcp.approx.ftz.f32 	%f112, %f111;
	add.f32 	%f113, %f110, %f110;
	mul.f32 	%f114, %f113, %f112;
	mul.f32 	%f115, %f114, %f114;
	sub.f32 	%f116, %f110, %f114;
	add.f32 	%f117, %f116, %f116;
	neg.f32 	%f118, %f114;
	fma.rn.f32 	%f119, %f118, %f110, %f117;
	mul.rn.f32 	%f120, %f112, %f119;
	fma.rn.f32 	%f121, %f115, 0f3A2C32E4, 0f3B52E7DB;
	fma.rn.f32 	%f122, %f121, %f115, 0f3C93BB73;
	fma.rn.f32 	%f123, %f122, %f115, 0f3DF6384F;
	mul.rn.f32 	%f124, %f123, %f115;
	fma.rn.f32 	%f125, %f114, 0f3FB8AA3B, %f109;
	sub.f32 	%f126, %f109, %f125;
	fma.rn.f32 	%f127, %f114, 0f3FB8AA3B, %f126;
	fma.rn.f32 	%f128, %f120, 0f3FB8AA3B, %f127;
	fma.rn.f32 	%f129, %f114, 0f32A55E34, %f128;
	mul.f32 	%f130, %f124, 0f40400000;
	fma.rn.f32 	%f131, %f130, %f120, %f129;
	fma.rn.f32 	%f132, %f124, %f114, %f131;
	add.rn.f32 	%f8, %f125, %f132;
	neg.f32 	%f133, %f125;
	add.rn.f32 	%f134, %f8, %f133;
	neg.f32 	%f135, %f134;
	add.rn.f32 	%f9, %f132, %f135;
	setp.eq.f32 	%p14, %f5, 0f00000000;
	setp.eq.f32 	%p15, %f103, 0f7F800000;
	or.pred  	%p1, %p14, %p15;
	add.f32 	%f136, %f5, %f5;
	mov.b32 	%r6, %f136;
	ld.const.f32 	%f10, [fracMets];
	cvt.rzi.s32.f32 	%r7, %f6;
	cvt.u64.u32 	%rd17, %r7;
	add.s64 	%rd18, %rd17, -1;
	and.b64  	%rd1, %rd18, 3;
	mov.f32 	%f200, 0f00000000;
	mov.b64 	%rd29, 100000000;
	cvt.s64.s32 	%rd19, %r7;
	add.s64 	%rd20, %rd19, -2;
	add.s64 	%rd22, %rd19, -1;
	and.b64  	%rd3, %rd22, -4;
	not.pred 	%p25, %p1;
	mov.f32 	%f201, %f200;
$L__BB1_7:
	mov.f32 	%f11, %f200;
	setp.eq.f32 	%p16, %f5, 0f3F800000;
	cvt.rn.f32.u64 	%f13, %rd29;
	div.rn.f32 	%f138, %f13, %f6;
	mul.f32 	%f139, %f138, 0f3F000000;
	cvt.rzi.f32.f32 	%f140, %f139;
	add.f32 	%f141, %f140, %f140;
	sub.f32 	%f142, %f138, %f141;
	abs.f32 	%f15, %f142;
	mul.rn.f32 	%f143, %f8, %f138;
	neg.f32 	%f144, %f143;
	fma.rn.f32 	%f145, %f8, %f138, %f144;
	fma.rn.f32 	%f146, %f9, %f138, %f145;
	cvt.rni.f32.f32 	%f147, %f143;
	sub.f32 	%f148, %f143, %f147;
	add.f32 	%f149, %f148, %f146;
	fma.rn.f32 	%f150, %f149, 0f391FCB8E, 0f3AAF85ED;
	fma.rn.f32 	%f151, %f150, %f149, 0f3C1D9856;
	fma.rn.f32 	%f152, %f151, %f149, 0f3D6357BB;
	fma.rn.f32 	%f153, %f152, %f149, 0f3E75FDEC;
	fma.rn.f32 	%f154, %f153, %f149, 0f3F317218;
	fma.rn.f32 	%f155, %f154, %f149, 0f3F800000;
	cvt.rzi.s32.f32 	%r32, %f147;
	setp.gt.f32 	%p17, %f147, 0f00000000;
	selp.b32 	%r33, 0, -2097152000, %p17;
	add.s32 	%r34, %r33, 2130706432;
	mov.b32 	%f156, %r34;
	mul.f32 	%f157, %f155, %f156;
	shl.b32 	%r35, %r32, 23;
	sub.s32 	%r36, %r35, %r33;
	mov.b32 	%f158, %r36;
	mul.f32 	%f159, %f157, %f158;
	abs.f32 	%f160, %f143;
	setp.gt.f32 	%p18, %f160, 0f43180000;
	setp.lt.f32 	%p19, %f143, 0f00000000;
	selp.f32 	%f161, 0f00000000, 0f7F800000, %p19;
	selp.f32 	%f16, %f161, %f159, %p18;
	setp.eq.f32 	%p20, %f138, 0f00000000;
	or.pred  	%p21, %p16, %p20;
	mov.f32 	%f202, 0f3F800000;
	@%p21 bra 	$L__BB1_14;
	setp.num.f32 	%p22, %f103, %f103;
	abs.f32 	%f162, %f138;
	setp.num.f32 	%p23, %f162, %f162;
	and.pred  	%p24, %p22, %p23;
	@%p24 bra 	$L__BB1_10;
	add.rn.f32 	%f202, %f5, %f138;
	bra.uni 	$L__BB1_14;
$L__BB1_10:
	@%p25 bra 	$L__BB1_12;
	setp.neu.f32 	%p33, %f15, 0f3F800000;
	setp.lt.f32 	%p34, %f138, 0f00000000;
	xor.b32  	%r37, %r6, 2139095040;
	selp.b32 	%r38, %r37, %r6, %p34;
	and.b32  	%r39, %r38, 2147483647;
	selp.b32 	%r40, %r39, %r38, %p33;
	mov.b32 	%f202, %r40;
	bra.uni 	$L__BB1_14;
$L__BB1_12:
	setp.geu.f32 	%p26, %f5, 0f00000000;
	setp.eq.f32 	%p27, %f5, 0fBF800000;
	setp.eq.f32 	%p28, %f162, 0f7F800000;
	and.pred  	%p29, %p27, %p28;
	or.pred  	%p30, %p29, %p26;
	selp.f32 	%f202, 0f3F800000, %f16, %p29;
	@%p30 bra 	$L__BB1_14;
	setp.neu.f32 	%p31, %f15, 0f3F800000;
	neg.f32 	%f163, %f16;
	selp.f32 	%f164, %f16, %f163, %p31;
	cvt.rmi.f32.f32 	%f165, %f138;
	setp.neu.f32 	%p32, %f138, %f165;
	selp.f32 	%f202, 0f7FFFFFFF, %f164, %p32;
$L__BB1_14:
	setp.ne.s32 	%p35, %r4, 0;
	mul.f32 	%f166, %f2, %f202;
	div.rn.f32 	%f167, %f166, %f3;
	st.shared.f32 	[%r3], %f167;
	bar.sync 	0;
	ld.shared.f32 	%f168, [%r3];
	mov.b32 	%r41, %f168;
	shfl.sync.bfly.b32	%r42|%p36, %r41, 16, 31, -1;
	mov.b32 	%f169, %r42;
	add.f32 	%f170, %f168, %f169;
	mov.b32 	%r43, %f170;
	shfl.sync.bfly.b32	%r44|%p37, %r43, 8, 31, -1;
	mov.b32 	%f171, %r44;
	add.f32 	%f172, %f170, %f171;
	mov.b32 	%r45, %f172;
	shfl.sync.bfly.b32	%r46|%p38, %r45, 4, 31, -1;
	mov.b32 	%f173, %r46;
	add.f32 	%f174, %f172, %f173;
	mov.b32 	%r47, %f174;
	shfl.sync.bfly.b32	%r48|%p39, %r47, 2, 31, -1;
	mov.b32 	%f175, %r48;
	add.f32 	%f176, %f174, %f175;
	mov.b32 	%r49, %f176;
	shfl.sync.bfly.b32	%r50|%p40, %r49, 1, 31, -1;
	mov.b32 	%f177, %r50;
	add.f32 	%f178, %f176, %f177;
	st.shared.f32 	[%r3], %f178;
	bar.sync 	0;
	@%p35 bra 	$L__BB1_16;
	ld.shared.f32 	%f179, [%r3+512];
	ld.shared.f32 	%f180, [%r3];
	add.f32 	%f181, %f179, %f180;
	st.shared.f32 	[%r3], %f181;
$L__BB1_16:
	setp.ne.s32 	%p41, %r5, 0;
	bar.sync 	0;
	@%p41 bra 	$L__BB1_18;
	ld.shared.f32 	%f182, [%r3+256];
	ld.shared.f32 	%f183, [%r3];
	add.f32 	%f184, %f182, %f183;
	st.shared.f32 	[%r3], %f184;
$L__BB1_18:
	setp.ne.s32 	%p42, %r1, 0;
	bar.sync 	0;
	@%p42 bra 	$L__BB1_20;
	ld.shared.f32 	%f185, [%r3+128];
	ld.shared.f32 	%f186, [%r3];
	add.f32 	%f187, %f185, %f186;
	st.shared.f32 	[%r3], %f187;
$L__BB1_20:
	setp.lt.u32 	%p43, %r7, 2;
	bar.sync 	0;
	bar.sync 	0;
	ld.shared.f32 	%f23, [smem];
	bar.sync 	0;
	mul.f32 	%f24, %f4, %f13;
	mov.f32 	%f206, %f23;
	@%p43 bra 	$L__BB1_27;
	setp.lt.u64 	%p44, %rd20, 3;
	mov.f32 	%f206, %f23;
	@%p44 bra 	$L__BB1_24;
	mov.u64 	%rd30, %rd3;
	mov.f32 	%f206, %f23;
$L__BB1_23:
	.pragma "nounroll";
	mul.f32 	%f189, %f23, %f206;
	mul.f32 	%f190, %f23, %f189;
	mul.f32 	%f191, %f23, %f190;
	mul.f32 	%f206, %f23, %f191;
	add.s64 	%rd30, %rd30, -4;
	setp.ne.s64 	%p45, %rd30, 0;
	@%p45 bra 	$L__BB1_23;
$L__BB1_24:
	setp.eq.s64 	%p46, %rd1, 0;
	@%p46 bra 	$L__BB1_27;
	setp.eq.s64 	%p47, %rd1, 1;
	mul.f32 	%f206, %f23, %f206;
	@%p47 bra 	$L__BB1_27;
	setp.eq.s64 	%p48, %rd1, 2;
	mul.f32 	%f192, %f23, %f206;
	mul.f32 	%f193, %f23, %f192;
	selp.f32 	%f206, %f192, %f193, %p48;
$L__BB1_27:
	div.rn.f32 	%f194, %f10, %f24;
	mul.f32 	%f195, %f194, %f206;
	sub.f32 	%f196, %f195, %f201;
	add.f32 	%f200, %f11, %f196;
	sub.f32 	%f197, %f200, %f11;
	sub.f32 	%f201, %f197, %f196;
	add.s64 	%rd29, %rd29, -1;
	setp.gt.u64 	%p49, %rd29, 1;
	@%p49 bra 	$L__BB1_7;
	setp.ne.s32 	%p50, %r1, 0;
	@%p50 bra 	$L__BB1_31;
	ld.param.u64 	%rd28, [_Z8calcSDCPILj256EEvPfS0_S0_Pmm_param_2];
	add.f32 	%f198, %f200, 0f3F800000;
	sub.f32 	%f199, %f198, %f10;
	cvta.to.global.u64 	%rd23, %rd28;
	mul.wide.u32 	%rd24, %r2, 4;
	add.s64 	%rd25, %rd23, %rd24;
	st.global.f32 	[%rd25], %f199;
	setp.ne.s32 	%p51, %r2, 0;
	@%p51 bra 	$L__BB1_31;
	mov.u64 	%rd26, $str;
	cvta.global.u64 	%rd27, %rd26;
	{ // callseq 1, 0
	.param .b64 param0;
	st.param.b64 	[param0], %rd27;
	.param .b64 param1;
	st.param.b64 	[param1], 0;
	.param .b32 retval0;
	call.uni (retval0), 
	vprintf, 
	(
	param0, 
	param1
	);
	ld.param.b32 	%r51, [retval0];
	} // callseq 1
$L__BB1_31:
	ret;

}


// ===== COMPILED SASS (sm_100) =====

	.target	sm_100

	.elftype	@"ET_EXEC"


//--------------------- .note.nv.tkinfo           --------------------------
	.section	.note.nv.tkinfo,"",@"SHT_NOTE"
	.sectionflags	@"SHF_NOTE_NV_TKINFO"
	.tkinfo
        /*0018*/ 	.word	0x00000002
        /*0030*/ 	.string	""
        /*0030*/ 	.string	"ptxas"
        /*0030*/ 	.string	"Cuda compilation tools, release 13.0, V13.0.88"
        /*0030*/ 	.string	"Build cuda_13.0.r13.0/compiler.36424714_0"
        /*0030*/ 	.string	"-arch sm_100 -m 64 "



//--------------------- .note.nv.cuinfo           --------------------------
	.section	.note.nv.cuinfo,"",@"SHT_NOTE"
	.sectionflags	@"SHF_NOTE_NV_CUINFO"
        /*0018*/ 	.short	0x0002
        /*001a*/ 	.short	0x0064
        /*001c*/ 	.short	0x0082
	.zero		2


//--------------------- .nv.info                  --------------------------
	.section	.nv.info,"",@"SHT_CUDA_INFO"
	.align	4


	//----- nvinfo : EIATTR_REGCOUNT
	.align		4
        /*0000*/ 	.byte	0x04, 0x2f
        /*0002*/ 	.short	(.L_21 - .L_20)
	.align		4
.L_20:
        /*0004*/ 	.word	index@(_Z8calcSDCPILj320EEvPfS0_S0_Pmm)
        /*0008*/ 	.word	0x0000001e


	//----- nvinfo : EIATTR_FRAME_SIZE
	.align		4
.L_21:
        /*000c*/ 	.byte	0x04, 0x11
        /*000e*/ 	.short	(.L_23 - .L_22)
	.align		4
.L_22:
        /*0010*/ 	.word	index@($__internal_1_$__cuda_sm3x_div_rn_noftz_f32_slowpath)
        /*0014*/ 	.word	0x00000000


	//----- nvinfo : EIATTR_FRAME_SIZE
	.align		4
.L_23:
        /*0018*/ 	.byte	0x04, 0x11
        /*001a*/ 	.short	(.L_25 - .L_24)
	.align		4
.L_24:
        /*001c*/ 	.word	index@(_Z8calcSDCPILj320EEvPfS0_S0_Pmm)
        /*0020*/ 	.word	0x00000000


	//----- nvinfo : EIATTR_REGCOUNT
	.align		4
.L_25:
        /*0024*/ 	.byte	0x04, 0x2f
        /*0026*/ 	.short	(.L_27 - .L_26)
	.align		4
.L_26:
        /*0028*/ 	.word	index@(_Z8calcSDCPILj256EEvPfS0_S0_Pmm)
        /*002c*/ 	.word	0x0000001d


	//----- nvinfo : EIATTR_FRAME_SIZE
	.align		4
.L_27:
        /*0030*/ 	.byte	0x04, 0x11
        /*0032*/ 	.short	(.L_29 - .L_28)
	.align		4
.L_28:
        /*0034*/ 	.word	index@($__internal_0_$__cuda_sm3x_div_rn_noftz_f32_slowpath)
        /*0038*/ 	.word	0x00000000


	//----- nvinfo : EIATTR_FRAME_SIZE
	.align		4
.L_29:
        /*003c*/ 	.byte	0x04, 0x11
        /*003e*/ 	.short	(.L_31 - .L_30)
	.align		4
.L_30:
        /*0040*/ 	.word	index@(_Z8calcSDCPILj256EEvPfS0_S0_Pmm)
        /*0044*/ 	.word	0x00000000


	//----- nvinfo : EIATTR_MIN_STACK_SIZE
	.align		4
.L_31:
        /*0048*/ 	.byte	0x04, 0x12
        /*004a*/ 	.short	(.L_33 - .L_32)
	.align		4
.L_32:
        /*004c*/ 	.word	index@(_Z8calcSDCPILj256EEvPfS0_S0_Pmm)
        /*0050*/ 	.word	0x00000000


	//----- nvinfo : EIATTR_MIN_STACK_SIZE
	.align		4
.L_33:
        /*0054*/ 	.byte	0x04, 0x12
        /*0056*/ 	.short	(.L_35 - .L_34)
	.align		4
.L_34:
        /*0058*/ 	.word	index@(_Z8calcSDCPILj320EEvPfS0_S0_Pmm)
        /*005c*/ 	.word	0x00000000
.L_35:


//--------------------- .nv.compat                --------------------------
	.section	.nv.compat,"",@"SHT_CUDA_COMPAT_INFO"
	.align	4
        /*0000*/ 	.byte	0x02, 0x09, 0x00, 0x00, 0x02, 0x02, 0x01, 0x00, 0x02, 0x05, 0x05, 0x00, 0x03, 0x07, 0x01, 0x01
        /*0010*/ 	.byte	0x02, 0x03, 0x00, 0x00, 0x02, 0x06, 0x01, 0x00, 0x04, 0x0b, 0x08, 0x00, 0x01, 0x00, 0x00, 0x00
        /*0020*/ 	.byte	0x00, 0x00, 0x00, 0x00


//--------------------- .nv.info._Z8calcSDCPILj256EEvPfS0_S0_Pmm --------------------------
	.section	.nv.info._Z8calcSDCPILj256EEvPfS0_S0_Pmm,"",@"SHT_CUDA_INFO"
	.sectionflags	@""
	.align	4


	//----- nvinfo : EIATTR_CUDA_API_VERSION
	.align		4
        /*0000*/ 	.byte	0x04, 0x37
        /*0002*/ 	.short	(.L_37 - .L_36)
.L_36:
        /*0004*/ 	.word	0x00000082


	//----- nvinfo : EIATTR_KPARAM_INFO
	.align		4
.L_37:
        /*0008*/ 	.byte	0x04, 0x17
        /*000a*/ 	.short	(.L_39 - .L_38)
.L_38:
        /*000c*/ 	.word	0x00000000
        /*0010*/ 	.short	0x0004
        /*0012*/ 	.short	0x0020
        /*0014*/ 	.byte	0x00, 0xf0, 0x21, 0x00


	//----- nvinfo : EIATTR_KPARAM_INFO
	.align		4
.L_39:
        /*0018*/ 	.byte	0x04, 0x17
        /*001a*/ 	.short	(.L_41 - .L_40)
.L_40:
        /*001c*/ 	.word	0x00000000
        /*0020*/ 	.short	0x0003
        /*0022*/ 	.short	0x0018
        /*0024*/ 	.byte	0x00, 0xf5, 0x21, 0x00


	//----- nvinfo : EIATTR_KPARAM_INFO
	.align		4
.L_41:
        /*0028*/ 	.byte	0x04, 0x17
        /*002a*/ 	.short	(.L_43 - .L_42)
.L_42:
        /*002c*/ 	.word	0x00000000
        /*0030*/ 	.short	0x0002
        /*0032*/ 	.short	0x0010
        /*0034*/ 	.byte	0x00, 0xf5, 0x21, 0x00


	//----- nvinfo : EIATTR_KPARAM_INFO
	.align		4
.L_43:
        /*0038*/ 	.byte	0x04, 0x17
        /*003a*/ 	.short	(.L_45 - .L_44)
.L_44:
        /*003c*/ 	.word	0x00000000
        /*0040*/ 	.short	0x0001
        /*0042*/ 	.short	0x0008
        /*0044*/ 	.byte	0x00, 0xf5, 0x21, 0x00


	//----- nvinfo : EIATTR_KPARAM_INFO
	.align		4
.L_45:
        /*0048*/ 	.byte	0x04, 0x17
        /*004a*/ 	.short	(.L_47 - .L_46)
.L_46:
        /*004c*/ 	.word	0x00000000
        /*0050*/ 	.short	0x0000
        /*0052*/ 	.short	0x0000
        /*0054*/ 	.byte	0x00, 0xf5, 0x21, 0x00


	//----- nvinfo : EIATTR_SPARSE_MMA_MASK
	.align		4
.L_47:
        /*0058*/ 	.byte	0x03, 0x50
        /*005a*/ 	.short	0x0000


	//----- nvinfo : EIATTR_MAXREG_COUNT
	.align		4
        /*005c*/ 	.byte	0x03, 0x1b
        /*005e*/ 	.short	0x00ff


	//----- nvinfo : EIATTR_NUM_BARRIERS
	.align		4
        /*0060*/ 	.byte	0x02, 0x4c
        /*0062*/ 	.byte	0x01
	.zero		1


	//----- nvinfo : EIATTR_EXTERNS
	.align		4
        /*0064*/ 	.byte	0x04, 0x0f
        /*0066*/ 	.short	(.L_49 - .L_48)


	//   ....[0]....
	.align		4
.L_48:
        /*0068*/ 	.word	index@(vprintf)


	//----- nvinfo : EIATTR_MERCURY_ISA_VERSION
	.align		4
.L_49:
        /*006c*/ 	.byte	0x03, 0x5f
        /*006e*/ 	.short	0x0101


	//----- nvinfo : EIATTR_COOP_GROUP_MASK_REGIDS
	.align		4
        /*0070*/ 	.byte	0x04, 0x29
        /*0072*/ 	.short	(.L_51 - .L_50)


	//   ....[0]....
.L_50:
        /*0074*/ 	.word	0xffffffff


	//   ....[1]....
        /*0078*/ 	.word	0xffffffff


	//   ....[2]....
        /*007c*/ 	.word	0xffffffff


	//   ....[3]....
        /*0080*/ 	.word	0xffffffff


	//   ....[4]....
        /*0084*/ 	.word	0xffffffff


	//   ....[5]....
        /*0088*/ 	.word	0xffffffff


	//   ....[6]....
        /*008c*/ 	.word	0xffffffff


	//   ....[7]....
        /*0090*/ 	.word	0xffffffff


	//   ....[8]....
        /*0094*/ 	.word	0xffffffff


	//   ....[9]....
        /*0098*/ 	.word	0xffffffff


	//   ....[10]....
        /*009c*/ 	.word	0xffffffff


	//----- nvinfo : EIATTR_COOP_GROUP_INSTR_OFFSETS
	.align		4
.L_51:
        /*00a0*/ 	.byte	0x04, 0x28
        /*00a2*/ 	.short	(.L_53 - .L_52)


	//   ....[0]....
.L_52:
        /*00a4*/ 	.word	0x00000120


	//   ....[1]....
        /*00a8*/ 	.word	0x00000160


	//   ....[2]....
        /*00ac*/ 	.word	0x00000180


	//   ....[3]....
        /*00b0*/ 	.word	0x000001a0


	//   ....[4]....
        /*00b4*/ 	.word	0x000001d0


	//   ....[5]....
        /*00b8*/ 	.word	0x000001f0


	//   ....[6]....
        /*00bc*/ 	.word	0x000010f0


	//   ....[7]....
        /*00c0*/ 	.word	0x00001110


	//   ....[8]....
        /*00c4*/ 	.word	0x00001130


	//   ....[9]....
        /*00c8*/ 	.word	0x00001150


	//   ....[10]....
        /*00cc*/ 	.word	0x00001180


	//----- nvinfo : EIATTR_VRC_CTA_INIT_COUNT
	.align		4
.L_53:
        /*00d0*/ 	.byte	0x02, 0x4a
	.zero		1
	.zero		1


	//----- nvinfo : EIATTR_SYSCALL_OFFSETS
	.align		4
        /*00d4*/ 	.byte	0x04, 0x46
        /*00d6*/ 	.short	(.L_55 - .L_54)


	//   ....[0]....
.L_54:
        /*00d8*/ 	.word	0x00001760


	//----- nvinfo : EIATTR_EXIT_INSTR_OFFSETS
	.align		4
.L_55:
        /*00dc*/ 	.byte	0x04, 0x1c
        /*00de*/ 	.short	(.L_57 - .L_56)


	//   ....[0]....
.L_56:
        /*00e0*/ 	.word	0x00001660


	//   ....[1]....
        /*00e4*/ 	.word	0x000016e0


	//   ....[2]....
        /*00e8*/ 	.word	0x00001770


	//----- nvinfo : EIATTR_CRS_STACK_SIZE
	.align		4
.L_57:
        /*00ec*/ 	.byte	0x04, 0x1e
        /*00ee*/ 	.short	(.L_59 - .L_58)
.L_58:
        /*00f0*/ 	.word	0x00000000


	//----- nvinfo : EIATTR_CBANK_PARAM_SIZE
	.align		4
.L_59:
        /*00f4*/ 	.byte	0x03, 0x19
        /*00f6*/ 	.short	0x0028


	//----- nvinfo : EIATTR_PARAM_CBANK
	.align		4
        /*00f8*/ 	.byte	0x04, 0x0a
        /*00fa*/ 	.short	(.L_61 - .L_60)
	.align		4
.L_60:
        /*00fc*/ 	.word	index@(.nv.constant0._Z8calcSDCPILj256EEvPfS0_S0_Pmm)
        /*0100*/ 	.short	0x0380
        /*0102*/ 	.short	0x0028


	//----- nvinfo : EIATTR_SW_WAR
	.align		4
.L_61:
        /*0104*/ 	.byte	0x04, 0x36
        /*0106*/ 	.short	(.L_63 - .L_62)
.L_62:
        /*0108*/ 	.word	0x00000008
.L_63:


//--------------------- .nv.info._Z8calcSDCPILj320EEvPfS0_S0_Pmm --------------------------
	.section	.nv.info._Z8calcSDCPILj320EEvPfS0_S0_Pmm,"",@"SHT_CUDA_INFO"
	.sectionflags	@""
	.align	4


	//----- nvinfo : EIATTR_CUDA_API_VERSION
	.align		4
        /*0000*/ 	.byte	0x04, 0x37
        /*0002*/ 	.short	(.L_65 - .L_64)
.L_64:
        /*0004*/ 	.word	0x00000082


	//----- nvinfo : EIATTR_KPARAM_INFO
	.align		4
.L_65:
        /*0008*/ 	.byte	0x04, 0x17
        /*000a*/ 	.short	(.L_67 - .L_66)
.L_66:
        /*000c*/ 	.word	0x00000000
        /*0010*/ 	.short	0x0004
        /*0012*/ 	.short	0x0020
        /*0014*/ 	.byte	0x00, 0xf0, 0x21, 0x00


	//----- nvinfo : EIATTR_KPARAM_INFO
	.align		4
.L_67:
        /*0018*/ 	.byte	0x04, 0x17
        /*001a*/ 	.short	(.L_69 - .L_68)
.L_68:
        /*001c*/ 	.word	0x00000000
        /*0020*/ 	.short	0x0003
        /*0022*/ 	.short	0x0018
        /*0024*/ 	.byte	0x00, 0xf5, 0x21, 0x00


	//----- nvinfo : EIATTR_KPARAM_INFO
	.align		4
.L_69:
        /*0028*/ 	.byte	0x04, 0x17
        /*002a*/ 	.short	(.L_71 - .L_70)
.L_70:
        /*002c*/ 	.word	0x00000000
        /*0030*/ 	.short	0x0002
        /*0032*/ 	.short	0x0010
        /*0034*/ 	.byte	0x00, 0xf5, 0x21, 0x00


	//----- nvinfo : EIATTR_KPARAM_INFO
	.align		4
.L_71:
        /*0038*/ 	.byte	0x04, 0x17
        /*003a*/ 	.short	(.L_73 - .L_72)
.L_72:
        /*003c*/ 	.word	0x00000000
        /*0040*/ 	.short	0x0001
        /*0042*/ 	.short	0x0008
        /*0044*/ 	.byte	0x00, 0xf5, 0x21, 0x00


	//----- nvinfo : EIATTR_KPARAM_INFO
	.align		4
.L_73:
        /*0048*/ 	.byte	0x04, 0x17
        /*004a*/ 	.short	(.L_75 - .L_74)
.L_74:
        /*004c*/ 	.word	0x00000000
        /*0050*/ 	.short	0x0000
        /*0052*/ 	.short	0x0000
        /*0054*/ 	.byte	0x00, 0xf5, 0x21, 0x00


	//----- nvinfo : EIATTR_SPARSE_MMA_MASK
	.align		4
.L_75:
        /*0058*/ 	.byte	0x03, 0x50
        /*005a*/ 	.short	0x0000


	//----- nvinfo : EIATTR_MAXREG_COUNT
	.align		4
        /*005c*/ 	.byte	0x03, 0x1b
        /*005e*/ 	.short	0x00ff


	//----- nvinfo : EIATTR_NUM_BARRIERS
	.align		4
        /*0060*/ 	.byte	0x02, 0x4c
        /*0062*/ 	.byte	0x01
	.zero		1


	//----- nvinfo : EIATTR_EXTERNS
	.align		4
        /*0064*/ 	.byte	0x04, 0x0f
        /*0066*/ 	.short	(.L_77 - .L_76)


	//   ....[0]....
	.align		4
.L_76:
        /*0068*/ 	.word	index@(vprintf)


	//----- nvinfo : EIATTR_MERCURY_ISA_VERSION
	.align		4
.L_77:
        /*006c*/ 	.byte	0x03, 0x5f
        /*006e*/ 	.short	0x0101


	//----- nvinfo : EIATTR_COOP_GROUP_MASK_REGIDS
	.align		4
        /*0070*/ 	.byte	0x04, 0x29
        /*0072*/ 	.short	(.L_79 - .L_78)


	//   ....[0]....
.L_78:
        /*0074*/ 	.word	0xffffffff


	//   ....[1]....
        /*0078*/ 	.word	0xffffffff


	//   ....[2]....
        /*007c*/ 	.word	0xffffffff


	//   ....[3]....
        /*0080*/ 	.word	0xffffffff


	//   ....[4]....
        /*0084*/ 	.word	0xffffffff


	//   ....[5]....
        /*0088*/ 	.word	0xffffffff


	//   ....[6]....
        /*008c*/ 	.word	0xffffffff


	//   ....[7]....
        /*0090*/ 	.word	0xffffffff


	//   ....[8]....
        /*0094*/ 	.word	0xffffffff


	//   ....[9]....
        /*0098*/ 	.word	0xffffffff


	//   ....[10]....
        /*009c*/ 	.word	0xffffffff


	//----- nvinfo : EIATTR_COOP_GROUP_INSTR_OFFSETS
	.align		4
.L_79:
        /*00a0*/ 	.byte	0x04, 0x28
        /*00a2*/ 	.short	(.L_81 - .L_80)


	//   ....[0]....
.L_80:
        /*00a4*/ 	.word	0x00000120


	//   ....[1]....
        /*00a8*/ 	.word	0x00000170


	//   ....[2]....
        /*00ac*/ 	.word	0x00000190


	//   ....[3]....
        /*00b0*/ 	.word	0x000001b0


	//   ....[4]....
        /*00b4*/ 	.word	0x000001d0


	//   ....[5]....
        /*00b8*/ 	.word	0x000001f0


	//   ....[6]....
        /*00bc*/ 	.word	0x00001140


	//   ....[7]....
        /*00c0*/ 	.word	0x00001160


	//   ....[8]....
        /*00c4*/ 	.word	0x00001180


	//   ....[9]....
        /*00c8*/ 	.word	0x000011a0


	//   ....[10]....
        /*00cc*/ 	.word	0x000011c0


	//----- nvinfo : EIATTR_VRC_CTA_INIT_COUNT
	.align		4
.L_81:
        /*00d0*/ 	.byte	0x02, 0x4a
	.zero		1
	.zero		1


	//----- nvinfo : EIATTR_SYSCALL_OFFSETS
	.align		4
        /*00d4*/ 	.byte	0x04, 0x46
        /*00d6*/ 	.short	(.L_83 - .L_82)


	//   ....[0]....
.L_82:
        /*00d8*/ 	.word	0x00001810


	//----- nvinfo : EIATTR_EXIT_INSTR_OFFSETS
	.align		4
.L_83:
        /*00dc*/ 	.byte	0x04, 0x1c
        /*00de*/ 	.short	(.L_85 - .L_84)


	//   ....[0]....
.L_84:
        /*00e0*/ 	.word	0x00001710


	//   ....[1]....
        /*00e4*/ 	.word	0x00001790


	//   ....[2]....
        /*00e8*/ 	.word	0x00001820


	//----- nvinfo : EIATTR_CRS_STACK_SIZE
	.align		4
.L_85:
        /*00ec*/ 	.byte	0x04, 0x1e
        /*00ee*/ 	.short	(.L_87 - .L_86)
.L_86:
        /*00f0*/ 	.word	0x00000000


	//----- nvinfo : EIATTR_CBANK_PARAM_SIZE
	.align		4
.L_87:
        /*00f4*/ 	.byte	0x03, 0x19
        /*00f6*/ 	.short	0x0028


	//----- nvinfo : EIATTR_PARAM_CBANK
	.align		4
        /*00f8*/ 	.byte	0x04, 0x0a
        /*00fa*/ 	.short	(.L_89 - .L_88)
	.align		4
.L_88:
        /*00fc*/ 	.word	index@(.nv.constant0._Z8calcSDCPILj320EEvPfS0_S0_Pmm)
        /*0100*/ 	.short	0x0380
        /*0102*/ 	.short	0x0028


	//----- nvinfo : EIATTR_SW_WAR
	.align		4
.L_89:
        /*0104*/ 	.byte	0x04, 0x36
        /*0106*/ 	.short	(.L_91 - .L_90)
.L_90:
        /*0108*/ 	.word	0x00000008
.L_91:


//--------------------- .nv.callgraph             --------------------------
	.section	.nv.callgraph,"",@"SHT_CUDA_CALLGRAPH"
	.align	4
	.sectionentsize	8
	.align		4
        /*0000*/ 	.word	0x00000000
	.align		4
        /*0004*/ 	.word	0xffffffff
	.align		4
        /*0008*/ 	.word	index@(_Z8calcSDCPILj256EEvPfS0_S0_Pmm)
	.align		4
        /*000c*/ 	.word	index@(vprintf)
	.align		4
        /*0010*/ 	.word	index@(_Z8calcSDCPILj320EEvPfS0_S0_Pmm)
	.align		4
        /*0014*/ 	.word	index@(vprintf)
	.align		4
        /*0018*/ 	.word	0x00000000
	.align		4
        /*001c*/ 	.word	0xfffffffe
	.align		4
        /*0020*/ 	.word	0x00000000
	.align		4
        /*0024*/ 	.word	0xfffffffd
	.align		4
        /*0028*/ 	.word	0x00000000
	.align		4
        /*002c*/ 	.word	0xfffffffc


//--------------------- .nv.constant4             --------------------------
	.section	.nv.constant4,"a",@progbits
	.align	8
	.align		8
.nv.constant4:
        /*0000*/ 	.dword	vprintf
	.align		8
        /*0008*/ 	.dword	_ZN27_INTERNAL_56d850b7_4_k_cu_L4cuda3std3__429_GLOBAL__N__56d850b7_4_k_cu_L6ignoreE
	.align		8
        /*0010*/ 	.dword	_ZN27_INTERNAL_56d850b7_4_k_cu_L4cuda3std3__45__cpo5beginE
	.align		8
        /*0018*/ 	.dword	_ZN27_INTERNAL_56d850b7_4_k_cu_L4cuda3std3__45__cpo3endE
	.align		8
        /*0020*/ 	.dword	_ZN27_INTERNAL_56d850b7_4_k_cu_L4cuda3std3__45__cpo6cbeginE
	.align		8
        /*0028*/ 	.dword	_ZN27_INTERNAL_56d850b7_4_k_cu_L4cuda3std3__45__cpo4cendE
	.align		8
        /*0030*/ 	.dword	_ZN27_INTERNAL_56d850b7_4_k_cu_L4cuda3std3__419piecewise_constructE
	.align		8
        /*0038*/ 	.dword	_ZN27_INTERNAL_56d850b7_4_k_cu_L4cuda3std3__48in_placeE
	.align		8
        /*0040*/ 	.dword	_ZN27_INTERNAL_56d850b7_4_k_cu_L4cuda3std6ranges3__45__cpo4swapE
	.align		8
        /*0048*/ 	.dword	_ZN27_INTERNAL_56d850b7_4_k_cu_L4cuda3std6ranges3__45__cpo9iter_moveE
	.align		8
        /*0050*/ 	.dword	_ZN27_INTERNAL_56d850b7_4_k_cu_L4cuda3std6ranges3__45__cpo7advanceE
	.align		8
        /*0058*/ 	.dword	$str


//--------------------- .nv.constant3             --------------------------
	.section	.nv.constant3,"a",@progbits
	.align	4
.nv.constant3:
	.type		alpha,@object
	.size		alpha,(fracMets - alpha)
alpha:
        /*0000*/ 	.byte	0x96, 0x43, 0x0b, 0x3e
	.type		fracMets,@object
	.size		fracMets,(SF2 - fracMets)
fracMets:
        /*0004*/ 	.byte	0x00, 0x00, 0x80, 0x3f
	.type		SF2,@object
	.size		SF2,(Nfx - SF2)
SF2:
        /*0008*/ 	.byte	0x0f, 0x0b, 0x05, 0x3f
	.type		Nfx,@object
	.size		Nfx,(PD - Nfx)
Nfx:
        /*000c*/ 	.byte	0x00, 0x00, 0x08, 0x42
	.type		PD,@object
	.size		PD,(sdcpPD - PD)
PD:
        /*0010*/ 	.byte	0x00, 0x00, 0x64, 0x42
	.type		sdcpPD,@object
	.size		sdcpPD,(numMets - sdcpPD)
sdcpPD:
        /*0014*/ 	.byte	0x66, 0x66, 0x66, 0x3f
	.type		numMets,@object
	.size		numMets,(minDetectable - numMets)
numMets:
        /*0018*/ 	.byte	0x00, 0x00, 0x00, 0x40
	.type		minDetectable,@object
	.size		minDetectable,(fracClon - minDetectable)
minDetectable:
        /*001c*/ 	.byte	0x28, 0x6b, 0x6e, 0x4e
	.type		fracClon,@object
	.size		fracClon,(.L_8 - fracClon)
fracClon:
        /*0020*/ 	.byte	0x00, 0x00, 0x00, 0x3f
.L_8:


//--------------------- .text._Z8calcSDCPILj256EEvPfS0_S0_Pmm --------------------------
	.section	.text._Z8calcSDCPILj256EEvPfS0_S0_Pmm,"ax",@progbits
	.align	128
        .global         _Z8calcSDCPILj256EEvPfS0_S0_Pmm
        .type           _Z8calcSDCPILj256EEvPfS0_S0_Pmm,@function
        .size           _Z8calcSDCPILj256EEvPfS0_S0_Pmm,(.L_x_50 - _Z8calcSDCPILj256EEvPfS0_S0_Pmm)
        .other          _Z8calcSDCPILj256EEvPfS0_S0_Pmm,@"STO_CUDA_ENTRY STV_DEFAULT"
_Z8calcSDCPILj256EEvPfS0_S0_Pmm:
.text._Z8calcSDCPILj256EEvPfS0_S0_Pmm:
[----:B------:R-:W0:Y:S01]  /*0000*/  LDC R1, c[0x0][0x37c] ;  /* 0x0000df00ff017b82 */ /* 0x000e220000000800 */
[----:B------:R-:W1:Y:S07]  /*0010*/  S2R R4, SR_TID.X ;  /* 0x0000000000047919 */ /* 0x000e6e0000002100 */
[----:B------:R-:W2:Y:S01]  /*0020*/  LDC.64 R2, c[0x0][0x388] ;  /* 0x0000e200ff027b82 */ /* 0x000ea20000000a00 */
[----:B------:R-:W1:Y:S01]  /*0030*/  LDCU UR4, c[0x0][0x360] ;  /* 0x00006c00ff0477ac */ /* 0x000e620008000800 */
[----:B------:R-:W1:Y:S01]  /*0040*/  S2R R7, SR_CTAID.X ;  /* 0x0000000000077919 */ /* 0x000e620000002500 */
[----:B------:R-:W3:Y:S05]  /*0050*/  LDCU.64 UR12, c[0x0][0x358] ;  /* 0x00006b00ff0c77ac */ /* 0x000eea0008000a00 */
[----:B------:R-:W4:Y:S01]  /*0060*/  S2UR UR5, SR_CgaCtaId ;  /* 0x00000000000579c3 */ /* 0x000f220000008800 */
[----:B------:R-:W5:Y:S07]  /*0070*/  LDCU.64 UR6, c[0x0][0x3a0] ;  /* 0x00007400ff0677ac */ /* 0x000f6e0008000a00 */
[----:B------:R-:W5:Y:S08]  /*0080*/  LDC.64 R12, c[0x0][0x380] ;  /* 0x0000e000ff0c7b82 */ /* 0x000f700000000a00 */
[----:B------:R-:W0:Y:S01]  /*0090*/  LDC R18, c[0x3][RZ] ;  /* 0x00c00000ff127b82 */ /* 0x000e220000000800 */
[----:B-1----:R-:W-:-:S04]  /*00a0*/  IMAD R5, R7, UR4, R4 ;  /* 0x0000000407057c24 */ /* 0x002fc8000f8e0204 */
[----:B--2---:R-:W-:-:S05]  /*00b0*/  IMAD.WIDE.U32 R2, R5, 0x4, R2 ;  /* 0x0000000405027825 */ /* 0x004fca00078e0002 */
[----:B---3--:R-:W2:Y:S01]  /*00c0*/  LDG.E R6, desc[UR12][R2.64] ;  /* 0x0000000c02067981 */ /* 0x008ea2000c1e1900 */
[----:B------:R-:W-:Y:S01]  /*00d0*/  UMOV UR4, 0x400 ;  /* 0x0000040000047882 */ /* 0x000fe20000000000 */
[----:B-----5:R-:W-:Y:S01]  /*00e0*/  IMAD.WIDE.U32 R12, R5, 0x4, R12 ;  /* 0x00000004050c7825 */ /* 0x020fe200078e000c */
[----:B----4-:R-:W-:-:S05]  /*00f0*/  ULEA UR4, UR5, UR4, 0x18 ;  /* 0x0000000405047291 */ /* 0x010fca000f8ec0ff */
[----:B------:R1:W3:Y:S01]  /*0100*/  LDG.E R12, desc[UR12][R12.64] ;  /* 0x0000000c0c0c7981 */ /* 0x0002e2000c1e1900 */
[----:B------:R-:W-:Y:S01]  /*0110*/  LEA R9, R4, UR4, 0x2 ;  /* 0x0000000404097c11 */ /* 0x000fe2000f8e10ff */
[----:B------:R-:W-:Y:S06]  /*0120*/  BAR.SYNC.DEFER_BLOCKING 0x0 ;  /* 0x0000000000007b1d */ /* 0x000fec0000010000 */
[----:B--2---:R-:W-:Y:S02]  /*0130*/  STS [R9], R6 ;  /* 0x0000000609007388 */ /* 0x004fe40000000800 */
[----:B------:R-:W-:Y:S06]  /*0140*/  BAR.SYNC.DEFER_BLOCKING 0x0 ;  /* 0x0000000000007b1d */ /* 0x000fec0000010000 */
[----:B------:R-:W2:Y:S04]  /*0150*/  LDS R0, [R9] ;  /* 0x0000000009007984 */ /* 0x000ea80000000800 */
[----:B--2---:R-:W2:Y:S02]  /*0160*/  SHFL.BFLY PT, R3, R0, 0x10, 0x1f ;  /* 0x0e001f0000037f89 */ /* 0x004ea400000e0000 */
[----:B--2---:R-:W-:-:S05]  /*0170*/  FADD R3, R0, R3 ;  /* 0x0000000300037221 */ /* 0x004fca0000000000 */
[----:B------:R-:W2:Y:S02]  /*0180*/  SHFL.BFLY PT, R2, R3, 0x8, 0x1f ;  /* 0x0d001f0003027f89 */ /* 0x000ea400000e0000 */
[----:B--2---:R-:W-:-:S05]  /*0190*/  FADD R2, R3, R2 ;  /* 0x0000000203027221 */ /* 0x004fca0000000000 */
[----:B------:R-:W2:Y:S02]  /*01a0*/  SHFL.BFLY PT, R5, R2, 0x4, 0x1f ;  /* 0x0c801f0002057f89 */ /* 0x000ea400000e0000 */
[----:B--2---:R-:W-:Y:S02]  /*01b0*/  FADD R5, R2, R5 ;  /* 0x0000000502057221 */ /* 0x004fe40000000000 */
[----:B------:R-:W2:Y:S03]  /*01c0*/  LDC.64 R2, c[0x3][0x8] ;  /* 0x00c00200ff027b82 */ /* 0x000ea60000000a00 */
[----:B------:R-:W4:Y:S02]  /*01d0*/  SHFL.BFLY PT, R8, R5, 0x2, 0x1f ;  /* 0x0c401f0005087f89 */ /* 0x000f2400000e0000 */
[----:B----4-:R-:W-:-:S05]  /*01e0*/  FADD R11, R5, R8 ;  /* 0x00000008050b7221 */ /* 0x010fca0000000000 */
[----:B------:R-:W4:Y:S01]  /*01f0*/  SHFL.BFLY PT, R10, R11, 0x1, 0x1f ;  /* 0x0c201f000b0a7f89 */ /* 0x000f2200000e0000 */
[----:B------:R-:W-:Y:S01]  /*0200*/  LOP3.LUT P0, R8, R4, 0x39f, RZ, 0xc0, !PT ;  /* 0x0000039f04087812 */ /* 0x000fe2000780c0ff */
[----:B----4-:R-:W-:-:S05]  /*0210*/  FADD R14, R11, R10 ;  /* 0x0000000a0b0e7221 */ /* 0x010fca0000000000 */
[----:B------:R-:W-:Y:S01]  /*0220*/  STS [R9], R14 ;  /* 0x0000000e09007388 */ /* 0x000fe20000000800 */
[----:B------:R-:W-:Y:S06]  /*0230*/  BAR.SYNC.DEFER_BLOCKING 0x0 ;  /* 0x0000000000007b1d */ /* 0x000fec0000010000 */
[----:B------:R-:W-:Y:S04]  /*0240*/  @!P0 LDS R0, [R9+0x200] ;  /* 0x0002000009008984 */ /* 0x000fe80000000800 */
[----:B-1----:R-:W1:Y:S01]  /*0250*/  @!P0 LDS R13, [R9] ;  /* 0x00000000090d8984 */ /* 0x002e620000000800 */
[----:B------:R-:W-:Y:S01]  /*0260*/  LOP3.LUT P1, R10, R4, 0x3df, RZ, 0xc0, !PT ;  /* 0x000003df040a7812 */ /* 0x000fe2000782c0ff */
[----:B-1----:R-:W-:-:S05]  /*0270*/  @!P0 FADD R0, R0, R13 ;  /* 0x0000000d00008221 */ /* 0x002fca0000000000 */
[----:B------:R-:W-:Y:S01]  /*0280*/  @!P0 STS [R9], R0 ;  /* 0x0000000009008388 */ /* 0x000fe20000000800 */
[----:B------:R-:W-:Y:S06]  /*0290*/  BAR.SYNC.DEFER_BLOCKING 0x0 ;  /* 0x0000000000007b1d */ /* 0x000fec0000010000 */
[----:B------:R-:W-:Y:S04]  /*02a0*/  @!P1 LDS R5, [R9+0x100] ;  /* 0x0001000009059984 */ /* 0x000fe80000000800 */
[----:B------:R-:W1:Y:S01]  /*02b0*/  @!P1 LDS R16, [R9] ;  /* 0x0000000009109984 */ /* 0x000e620000000800 */
[----:B--2---:R-:W-:-:S02]  /*02c0*/  FSETP.GEU.AND P0, PT, R2, 1.175494350822287508e-38, PT ;  /* 0x008000000200780b */ /* 0x004fc40003f0e000 */
[----:B------:R-:W-:-:S11]  /*02d0*/  ISETP.NE.AND P2, PT, R4, RZ, PT ;  /* 0x000000ff0400720c */ /* 0x000fd60003f45270 */
[----:B------:R-:W-:-:S05]  /*02e0*/  @!P0 FMUL R2, R2, 8388608 ;  /* 0x4b00000002028820 */ /* 0x000fca0000400000 */
[----:B------:R-:W-:Y:S01]  /*02f0*/  IADD3 R11, PT, PT, R2, -0x3f2aaaab, RZ ;  /* 0xc0d55555020b7810 */ /* 0x000fe20007ffe0ff */
[----:B-1----:R-:W-:-:S05]  /*0300*/  @!P1 FADD R16, R5, R16 ;  /* 0x0000001005109221 */ /* 0x002fca0000000000 */
[----:B------:R1:W-:Y:S01]  /*0310*/  @!P1 STS [R9], R16 ;  /* 0x0000001009009388 */ /* 0x0003e20000000800 */
[----:B------:R-:W-:Y:S01]  /*0320*/  BAR.SYNC.DEFER_BLOCKING 0x0 ;  /* 0x0000000000007b1d */ /* 0x000fe20000010000 */
[----:B------:R-:W-:-:S04]  /*0330*/  LOP3.LUT R15, R11, 0xff800000, RZ, 0xc0, !PT ;  /* 0xff8000000b0f7812 */ /* 0x000fc800078ec0ff */
[----:B------:R-:W-:-:S05]  /*0340*/  IADD3 R5, PT, PT, R2, -R15, RZ ;  /* 0x8000000f02057210 */ /* 0x000fca0007ffe0ff */
[----:B------:R-:W-:Y:S01]  /*0350*/  FADD R17, R5, -1 ;  /* 0xbf80000005117421 */ /* 0x000fe20000000000 */
[----:B------:R-:W-:Y:S01]  /*0360*/  HFMA2 R14, -RZ, RZ, 1.5048828125, 33.21875 ;  /* 0x3e055027ff0e7431 */ /* 0x000fe200000001ff */
[----:B------:R-:W-:Y:S04]  /*0370*/  @!P2 LDS R0, [UR4+0x80] ;  /* 0x00008004ff00a984 */ /* 0x000fe80008000800 */
[----:B------:R-:W2:Y:S01]  /*0380*/  @!P2 LDS R5, [R9] ;  /* 0x000000000905a984 */ /* 0x000ea20000000800 */
[----:B------:R-:W-:-:S04]  /*0390*/  FFMA R14, R17, -R14, 0.14084610342979431152 ;  /* 0x3e1039f6110e7423 */ /* 0x000fc8000000080e */
[----:B------:R-:W-:-:S04]  /*03a0*/  FFMA R14, R17, R14, -0.12148627638816833496 ;  /* 0xbdf8cdcc110e7423 */ /* 0x000fc8000000000e */
[----:B------:R-:W-:-:S04]  /*03b0*/  FFMA R14, R17, R14, 0.13980610668659210205 ;  /* 0x3e0f2955110e7423 */ /* 0x000fc8000000000e */
[----:B------:R-:W-:-:S04]  /*03c0*/  FFMA R14, R17, R14, -0.16684235632419586182 ;  /* 0xbe2ad8b9110e7423 */ /* 0x000fc8000000000e */
[----:B------:R-:W-:-:S04]  /*03d0*/  FFMA R14, R17, R14, 0.20012299716472625732 ;  /* 0x3e4ced0b110e7423 */ /* 0x000fc8000000000e */
[C---:B------:R-:W-:Y:S01]  /*03e0*/  FFMA R14, R17.reuse, R14, -0.24999669194221496582 ;  /* 0xbe7fff22110e7423 */ /* 0x040fe2000000000e */
[----:B------:R-:W4:Y:S03]  /*03f0*/  I2F.U64 R11, UR6 ;  /* 0x00000006000b7d12 */ /* 0x000f260008301000 */
[C---:B------:R-:W-:Y:S01]  /*0400*/  FFMA R14, R17.reuse, R14, 0.33333182334899902344 ;  /* 0x3eaaaa78110e7423 */ /* 0x040fe2000000000e */
[----:B------:R-:W-:Y:S02]  /*0410*/  FSEL R13, RZ, -23, P0 ;  /* 0xc1b80000ff0d7808 */ /* 0x000fe40000000000 */
[----:B------:R-:W-:Y:S01]  /*0420*/  ISETP.GT.U32.AND P0, PT, R2, 0x7f7fffff, PT ;  /* 0x7f7fffff0200780c */ /* 0x000fe20003f04070 */
[----:B-1----:R-:W-:Y:S01]  /*0430*/  FFMA R16, R17, R14, -0.5 ;  /* 0xbf00000011107423 */ /* 0x002fe2000000000e */
[----:B------:R-:W-:Y:S01]  /*0440*/  I2FP.F32.S32 R14, R15 ;  /* 0x0000000f000e7245 */ /* 0x000fe20000201400 */
[----:B--2---:R-:W-:-:S05]  /*0450*/  @!P2 FADD R0, R0, R5 ;  /* 0x000000050000a221 */ /* 0x004fca0000000000 */
[----:B------:R1:W-:Y:S01]  /*0460*/  @!P2 STS [R9], R0 ;  /* 0x000000000900a388 */ /* 0x0003e20000000800 */
[C---:B------:R-:W-:Y:S01]  /*0470*/  FMUL R16, R17.reuse, R16 ;  /* 0x0000001011107220 */ /* 0x040fe20000400000 */
[----:B------:R-:W-:Y:S01]  /*0480*/  FFMA R13, R14, 1.1920928955078125e-07, R13 ;  /* 0x340000000e0d7823 */ /* 0x000fe2000000000d */
[----:B------:R-:W-:Y:S02]  /*0490*/  MOV R15, 0x7f800000 ;  /* 0x7f800000000f7802 */ /* 0x000fe40000000f00 */
[----:B------:R-:W-:Y:S01]  /*04a0*/  FFMA R16, R17, R16, R17 ;  /* 0x0000001011107223 */ /* 0x000fe20000000011 */
[----:B------:R-:W-:Y:S08]  /*04b0*/  BAR.SYNC.DEFER_BLOCKING 0x0 ;  /* 0x0000000000007b1d */ /* 0x000ff00000010000 */
[----:B------:R-:W-:Y:S01]  /*04c0*/  BAR.SYNC.DEFER_BLOCKING 0x0 ;  /* 0x0000000000007b1d */ /* 0x000fe20000010000 */
[----:B------:R-:W-:Y:S01]  /*04d0*/  FFMA R13, R13, 0.69314718246459960938, R16 ;  /* 0x3f3172180d0d7823 */ /* 0x000fe20000000010 */
[----:B------:R-:W-:Y:S01]  /*04e0*/  @P0 FFMA R13, R2, R15, +INF ;  /* 0x7f800000020d0423 */ /* 0x000fe2000000000f */
[----:B----4-:R-:W-:-:S02]  /*04f0*/  FSETP.GEU.AND P1, PT, |R11|, 1.175494350822287508e-38, PT ;  /* 0x008000000b00780b */ /* 0x010fc40003f2e200 */
[----:B------:R-:W-:Y:S01]  /*0500*/  FSETP.NEU.AND P0, PT, R2, RZ, PT ;  /* 0x000000ff0200720b */ /* 0x000fe20003f0d000 */
[----:B------:R-:W2:Y:S01]  /*0510*/  MUFU.RCP R14, R3 ;  /* 0x00000003000e7308 */ /* 0x000ea20000001000 */
[----:B0-----:R-:W-:Y:S02]  /*0520*/  FADD R2, R18, R18 ;  /* 0x0000001212027221 */ /* 0x001fe40000000000 */
[----:B------:R-:W-:Y:S01]  /*0530*/  FSEL R13, -R13, +INF , P0 ;  /* 0x7f8000000d0d7808 */ /* 0x000fe20000000100 */
[----:B---3--:R-:W-:-:S04]  /*0540*/  FMUL R15, R12, R12 ;  /* 0x0000000c0c0f7220 */ /* 0x008fc80000400000 */
[----:B------:R-:W-:Y:S02]  /*0550*/  FADD R13, R13, -R2 ;  /* 0x800000020d0d7221 */ /* 0x000fe40000000000 */
[----:B------:R-:W-:Y:S02]  /*0560*/  @!P1 FMUL R11, R11, 16777216 ;  /* 0x4b8000000b0b9820 */ /* 0x000fe40000400000 */
[----:B-1----:R-:W-:Y:S02]  /*0570*/  FMUL R0, R13, -0.25 ;  /* 0xbe8000000d007820 */ /* 0x002fe40000400000 */
[----:B------:R-:W0:Y:S02]  /*0580*/  MUFU.LG2 R2, R11 ;  /* 0x0000000b00027308 */ /* 0x000e240000000c00 */
[----:B------:R-:W-:Y:S01]  /*0590*/  FMUL R0, R0, R15 ;  /* 0x0000000f00007220 */ /* 0x000fe20000400000 */
[C---:B--2---:R-:W-:Y:S01]  /*05a0*/  FFMA R17, R14.reuse, -R3, 1 ;  /* 0x3f8000000e117423 */ /* 0x044fe20000000803 */
[----:B------:R-:W1:Y:S01]  /*05b0*/  LDS R5, [UR4] ;  /* 0x00000004ff057984 */ /* 0x000e620008000800 */
[----:B------:R-:W-:Y:S02]  /*05c0*/  BAR.SYNC.DEFER_BLOCKING 0x0 ;  /* 0x0000000000007b1d */ /* 0x000fe40000010000 */
[----:B------:R-:W-:-:S04]  /*05d0*/  FFMA R17, R14, R17, R14 ;  /* 0x000000110e117223 */ /* 0x000fc8000000000e */
[----:B------:R-:W2:Y:S01]  /*05e0*/  FCHK P0, R0, R3 ;  /* 0x0000000300007302 */ /* 0x000ea20000000000 */
[----:B------:R-:W-:Y:S01]  /*05f0*/  FFMA R14, R0, R17, RZ ;  /* 0x00000011000e7223 */ /* 0x000fe200000000ff */
[----:B------:R-:W-:Y:S01]  /*0600*/  BSSY.RECONVERGENT B0, `(.L_x_0) ;  /* 0x000000c000007945 */ /* 0x000fe20003800200 */
[----:B0-----:R-:W-:Y:S02]  /*0610*/  @!P1 FADD R2, R2, -24 ;  /* 0xc1c0000002029421 */ /* 0x001fe40000000000 */
[----:B------:R-:W-:Y:S02]  /*0620*/  FFMA R13, R14, -R3, R0 ;  /* 0x800000030e0d7223 */ /* 0x000fe40000000000 */
[----:B------:R-:W-:Y:S02]  /*0630*/  FMUL R11, R2, 0.69314718246459960938 ;  /* 0x3f317218020b7820 */ /* 0x000fe40000400000 */
[----:B------:R-:W-:Y:S01]  /*0640*/  FFMA R13, R17, R13, R14 ;  /* 0x0000000d110d7223 */ /* 0x000fe2000000000e */
[----:B--2---:R-:W-:Y:S06]  /*0650*/  @!P0 BRA `(.L_x_1) ;  /* 0x0000000000188947 */ /* 0x004fec0003800000 */
[----:B------:R-:W0:Y:S01]  /*0660*/  LDCU UR4, c[0x3][0xc] ;  /* 0x00c00180ff0477ac */ /* 0x000e220008000800 */
[----:B------:R-:W-:Y:S02]  /*0670*/  MOV R2, R0 ;  /* 0x0000000000027202 */ /* 0x000fe40000000f00 */
[----:B------:R-:W-:Y:S02]  /*0680*/  MOV R21, 0x6b0 ;  /* 0x000006b000157802 */ /* 0x000fe40000000f00 */
[----:B0-----:R-:W-:-:S07]  /*0690*/  MOV R3, UR4 ;  /* 0x0000000400037c02 */ /* 0x001fce0008000f00 */
[----:B-1----:R-:W-:Y:S05]  /*06a0*/  CALL.REL.NOINC `($__internal_0_$__cuda_sm3x_div_rn_noftz_f32_slowpath) ;  /* 0x0000001000347944 */ /* 0x002fea0003c00000 */
[----:B------:R-:W-:-:S07]  /*06b0*/  MOV R13, R19 ;  /* 0x00000013000d7202 */ /* 0x000fce0000000f00 */
.L_x_1:
[----:B------:R-:W-:Y:S05]  /*06c0*/  BSYNC.RECONVERGENT B0 ;  /* 0x0000000000007941 */ /* 0x000fea0003800200 */
.L_x_0:
[----:B------:R-:W0:Y:S01]  /*06d0*/  LDCU UR4, c[0x3][URZ] ;  /* 0x00c00000ff0477ac */ /* 0x000e220008000800 */
[----:B------:R-:W-:Y:S02]  /*06e0*/  HFMA2 R3, -RZ, RZ, 3.7421875, 0 ;  /* 0x437c0000ff037431 */ /* 0x000fe400000001ff */
[----:B------:R-:W-:Y:S01]  /*06f0*/  IMAD.MOV.U32 R0, RZ, RZ, 0x3bbb989d ;  /* 0x3bbb989dff007424 */ /* 0x000fe200078e00ff */
[----:B------:R-:W-:Y:S01]  /*0700*/  MOV R18, 0x3a2c32e4 ;  /* 0x3a2c32e400127802 */ /* 0x000fe20000000f00 */
[----:B------:R-:W-:Y:S01]  /*0710*/  UMOV UR7, 0x5f5e100 ;  /* 0x05f5e10000077882 */ /* 0x000fe20000000000 */
[----:B------:R-:W-:Y:S01]  /*0720*/  UMOV UR5, URZ ;  /* 0x000000ff00057c82 */ /* 0x000fe20008000000 */
[----:B0-----:R-:W-:Y:S01]  /*0730*/  FFMA R13, -R12, UR4, R13 ;  /* 0x000000040c0d7c23 */ /* 0x001fe2000800010d */
[----:B------:R-:W0:Y:S03]  /*0740*/  LDCU UR4, c[0x3][0x18] ;  /* 0x00c00300ff0477ac */ /* 0x000e260008000800 */
[----:B------:R-:W-:-:S04]  /*0750*/  FFMA.SAT R0, R13, R0, 0.5 ;  /* 0x3f0000000d007423 */ /* 0x000fc80000002000 */
[----:B------:R-:W-:-:S04]  /*0760*/  FFMA.RM R0, R0, R3, 12582913 ;  /* 0x4b40000100007423 */ /* 0x000fc80000004003 */
[C---:B------:R-:W-:Y:S01]  /*0770*/  FADD R2, R0.reuse, -12583039 ;  /* 0xcb40007f00027421 */ /* 0x040fe20000000000 */
[----:B------:R-:W-:-:S03]  /*0780*/  SHF.L.U32 R12, R0, 0x17, RZ ;  /* 0x00000017000c7819 */ /* 0x000fc600000006ff */
[C---:B------:R-:W-:Y:S01]  /*0790*/  FFMA R2, R13.reuse, 1.4426950216293334961, -R2 ;  /* 0x3fb8aa3b0d027823 */ /* 0x040fe20000000802 */
[----:B0-----:R-:W0:Y:S03]  /*07a0*/  F2I.TRUNC.NTZ R17, UR4 ;  /* 0x0000000400117d05 */ /* 0x001e26000820f100 */
[----:B------:R-:W-:-:S05]  /*07b0*/  FFMA R2, R13, 1.925963033500011079e-08, R2 ;  /* 0x32a570600d027823 */ /* 0x000fca0000000002 */
[----:B------:R-:W2:Y:S01]  /*07c0*/  MUFU.EX2 R3, R2 ;  /* 0x0000000200037308 */ /* 0x000ea20000000800 */
[----:B0-----:R-:W-:Y:S01]  /*07d0*/  R2UR UR10, R17 ;  /* 0x00000000110a72ca */ /* 0x001fe200000e0000 */
[----:B--2---:R-:W-:-:S12]  /*07e0*/  FFMA R12, R12, -R3, 1 ;  /* 0x3f8000000c0c7423 */ /* 0x004fd80000000803 */
[----:B------:R-:W-:Y:S01]  /*07f0*/  UIADD3 UR8, UP1, UPT, UR10, -0x1, URZ ;  /* 0xffffffff0a087890 */ /* 0x000fe2000ff3e0ff */
[C---:B------:R-:W-:Y:S01]  /*0800*/  FMUL R3, |R12|.reuse, 16777216 ;  /* 0x4b8000000c037820 */ /* 0x040fe20000400200 */
[C---:B------:R-:W-:Y:S01]  /*0810*/  FSETP.GEU.AND P0, PT, |R12|.reuse, 1.175494350822287508e-38, PT ;  /* 0x008000000c00780b */ /* 0x040fe20003f0e200 */
[----:B------:R-:W-:Y:S02]  /*0820*/  USHF.R.S32.HI UR4, URZ, 0x1f, UR10 ;  /* 0x0000001fff047899 */ /* 0x000fe4000801140a */
[----:B------:R-:W-:Y:S01]  /*0830*/  UIADD3 UR11, UP0, UPT, UR10, -0x2, URZ ;  /* 0xfffffffe0a0b7890 */ /* 0x000fe2000ff1e0ff */
[----:B------:R-:W-:Y:S01]  /*0840*/  FSEL R3, R3, |R12|, !P0 ;  /* 0x4000000c03037208 */ /* 0x000fe20004000000 */
[----:B------:R-:W-:Y:S01]  /*0850*/  ULOP3.LUT UR15, UR8, 0x3, URZ, 0xc0, !UPT ;  /* 0x00000003080f7892 */ /* 0x000fe2000f8ec0ff */
[----:B------:R-:W-:Y:S01]  /*0860*/  FSEL R2, RZ, -24, P0 ;  /* 0xc1c00000ff027808 */ /* 0x000fe20000000000 */
[----:B------:R-:W-:Y:S01]  /*0870*/  UIADD3.X UR14, UPT, UPT, UR4, -0x1, URZ, UP0, !UPT ;  /* 0xffffffff040e7890 */ /* 0x000fe200087fe4ff */
[----:B------:R-:W-:Y:S01]  /*0880*/  IADD3 R0, PT, PT, R3, -0x3f3504f3, RZ ;  /* 0xc0cafb0d03007810 */ /* 0x000fe20007ffe0ff */
[----:B------:R-:W-:Y:S01]  /*0890*/  UIADD3.X UR9, UPT, UPT, UR4, -0x1, URZ, UP1, !UPT ;  /* 0xffffffff04097890 */ /* 0x000fe20008ffe4ff */
[----:B------:R-:W-:Y:S01]  /*08a0*/  FSETP.NEU.AND P0, PT, |R12|, +INF , PT ;  /* 0x7f8000000c00780b */ /* 0x000fe20003f0d200 */
[----:B------:R-:W-:Y:S01]  /*08b0*/  ULOP3.LUT UR8, UR8, 0xfffffffc, URZ, 0xc0, !UPT ;  /* 0xfffffffc08087892 */ /* 0x000fe2000f8ec0ff */
[----:B------:R-:W-:-:S02]  /*08c0*/  LOP3.LUT R0, R0, 0xff800000, RZ, 0xc0, !PT ;  /* 0xff80000000007812 */ /* 0x000fc400078ec0ff */
[----:B------:R-:W-:Y:S02]  /*08d0*/  FSETP.EQ.OR P0, PT, R12, RZ, !P0 ;  /* 0x000000ff0c00720b */ /* 0x000fe40004702400 */
[----:B------:R-:W-:-:S05]  /*08e0*/  IADD3 R3, PT, PT, R3, -R0, RZ ;  /* 0x8000000003037210 */ /* 0x000fca0007ffe0ff */
[C---:B------:R-:W-:Y:S01]  /*08f0*/  FADD R14, R3.reuse, 1 ;  /* 0x3f800000030e7421 */ /* 0x040fe20000000000 */
[----:B------:R-:W-:Y:S01]  /*0900*/  FADD R13, R3, -1 ;  /* 0xbf800000030d7421 */ /* 0x000fe20000000000 */
[----:B------:R-:W-:-:S03]  /*0910*/  I2FP.F32.S32 R3, R0 ;  /* 0x0000000000037245 */ /* 0x000fc60000201400 */
[----:B------:R-:W-:Y:S01]  /*0920*/  FADD R15, R13, R13 ;  /* 0x0000000d0d0f7221 */ /* 0x000fe20000000000 */
[----:B------:R-:W0:Y:S01]  /*0930*/  MUFU.RCP R14, R14 ;  /* 0x0000000e000e7308 */ /* 0x000e220000001000 */
[----:B------:R-:W-:Y:S02]  /*0940*/  FFMA R3, R3, 1.1920928955078125e-07, R2 ;  /* 0x3400000003037823 */ /* 0x000fe40000000002 */
[----:B0-----:R-:W-:-:S04]  /*0950*/  FMUL R0, R14, R15 ;  /* 0x0000000f0e007220 */ /* 0x001fc80000400000 */
[----:B------:R-:W-:Y:S01]  /*0960*/  FADD R2, R13, -R0 ;  /* 0x800000000d027221 */ /* 0x000fe20000000000 */
[----:B------:R-:W-:-:S03]  /*0970*/  FMUL R15, R0, R0 ;  /* 0x00000000000f7220 */ /* 0x000fc60000400000 */
[----:B------:R-:W-:Y:S01]  /*0980*/  FADD R16, R2, R2 ;  /* 0x0000000202107221 */ /* 0x000fe20000000000 */
[----:B------:R-:W-:Y:S01]  /*0990*/  FFMA R2, R0, 1.4426950216293334961, R3 ;  /* 0x3fb8aa3b00027823 */ /* 0x000fe20000000003 */
[----:B------:R-:W-:Y:S02]  /*09a0*/  FFMA R18, R15, R18, 0.0032181653659790754318 ;  /* 0x3b52e7db0f127423 */ /* 0x000fe40000000012 */
[----:B------:R-:W-:Y:S01]  /*09b0*/  FFMA R13, R13, -R0, R16 ;  /* 0x800000000d0d7223 */ /* 0x000fe20000000010 */
[----:B------:R-:W-:Y:S01]  /*09c0*/  FADD R3, R3, -R2 ;  /* 0x8000000203037221 */ /* 0x000fe20000000000 */
[C---:B------:R-:W-:Y:S01]  /*09d0*/  FFMA R18, R15.reuse, R18, 0.018033718690276145935 ;  /* 0x3c93bb730f127423 */ /* 0x040fe20000000012 */
[----:B------:R-:W-:Y:S02]  /*09e0*/  HFMA2 R16, -RZ, RZ, 0, 0 ;  /* 0x00000000ff107431 */ /* 0x000fe400000001ff */
[----:B------:R-:W-:Y:S01]  /*09f0*/  FMUL R13, R14, R13 ;  /* 0x0000000d0e0d7220 */ /* 0x000fe20000400000 */
[----:B------:R-:W-:Y:S01]  /*0a00*/  FFMA R14, R0, 1.4426950216293334961, R3 ;  /* 0x3fb8aa3b000e7823 */ /* 0x000fe20000000003 */
[----:B------:R-:W-:-:S03]  /*0a10*/  FFMA R18, R15, R18, 0.12022458761930465698 ;  /* 0x3df6384f0f127423 */ /* 0x000fc60000000012 */
[----:B------:R-:W-:Y:S01]  /*0a20*/  FFMA R3, R13, 1.4426950216293334961, R14 ;  /* 0x3fb8aa3b0d037823 */ /* 0x000fe2000000000e */
[----:B------:R-:W-:-:S03]  /*0a30*/  FMUL R15, R15, R18 ;  /* 0x000000120f0f7220 */ /* 0x000fc60000400000 */
[----:B------:R-:W-:Y:S01]  /*0a40*/  FFMA R14, R0, 1.9251366722983220825e-08, R3 ;  /* 0x32a55e34000e7823 */ /* 0x000fe20000000003 */
[----:B------:R-:W-:-:S04]  /*0a50*/  FMUL R3, R15, 3 ;  /* 0x404000000f037820 */ /* 0x000fc80000400000 */
[----:B------:R-:W-:Y:S01]  /*0a60*/  FFMA R3, R13, R3, R14 ;  /* 0x000000030d037223 */ /* 0x000fe2000000000e */
[----:B------:R-:W-:-:S03]  /*0a70*/  FADD R14, R12, R12 ;  /* 0x0000000c0c0e7221 */ /* 0x000fc60000000000 */
[----:B------:R-:W-:Y:S01]  /*0a80*/  FFMA R3, R0, R15, R3 ;  /* 0x0000000f00037223 */ /* 0x000fe20000000003 */
[----:B------:R-:W-:-:S03]  /*0a90*/  IMAD.MOV.U32 R15, RZ, RZ, RZ ;  /* 0x000000ffff0f7224 */ /* 0x000fc600078e00ff */
[----:B------:R-:W-:-:S04]  /*0aa0*/  FADD R13, R2, R3 ;  /* 0x00000003020d7221 */ /* 0x000fc80000000000 */
[----:B------:R-:W-:-:S04]  /*0ab0*/  FADD R2, -R2, R13 ;  /* 0x0000000d02027221 */ /* 0x000fc80000000100 */
[----:B------:R-:W-:-:S07]  /*0ac0*/  FADD R17, R3, -R2 ;  /* 0x8000000203117221 */ /* 0x000fce0000000000 */
.L_x_11:
[----:B------:R-:W0:Y:S01]  /*0ad0*/  LDC R19, c[0x3][0x18] ;  /* 0x00c00600ff137b82 */ /* 0x000e220000000800 */
[----:B------:R-:W-:Y:S01]  /*0ae0*/  UMOV UR4, UR7 ;  /* 0x0000000700047c82 */ /* 0x000fe20008000000 */
[----:B------:R-:W-:Y:S01]  /*0af0*/  UIADD3 UR7, UP0, UPT, UR7, -0x1, URZ ;  /* 0xffffffff07077890 */ /* 0x000fe2000ff1e0ff */
[----:B------:R-:W2:Y:S03]  /*0b00*/  I2F.U64 R0, UR4 ;  /* 0x0000000400007d12 */ /* 0x000ea60008301000 */
[----:B------:R-:W-:Y:S02]  /*0b10*/  UIADD3.X UR5, UPT, UPT, UR5, -0x1, URZ, UP0, !UPT ;  /* 0xffffffff05057890 */ /* 0x000fe400087fe4ff */
[----:B------:R-:W-:-:S04]  /*0b20*/  UISETP.GT.U32.AND UP0, UPT, UR7, 0x1, UPT ;  /* 0x000000010700788c */ /* 0x000fc8000bf04070 */
[----:B------:R-:W-:Y:S01]  /*0b30*/  UISETP.GT.U32.AND.EX UP0, UPT, UR5, URZ, UPT, UP0 ;  /* 0x000000ff0500728c */ /* 0x000fe2000bf04100 */
[----:B0-----:R-:W0:Y:S08]  /*0b40*/  MUFU.RCP R2, R19 ;  /* 0x0000001300027308 */ /* 0x001e300000001000 */
[----:B--2---:R-:W2:Y:S01]  /*0b50*/  FCHK P1, R0, R19 ;  /* 0x0000001300007302 */ /* 0x004ea20000020000 */
[----:B0-----:R-:W-:-:S04]  /*0b60*/  FFMA R3, R2, -R19, 1 ;  /* 0x3f80000002037423 */ /* 0x001fc80000000813 */
[----:B------:R-:W-:-:S04]  /*0b70*/  FFMA R3, R2, R3, R2 ;  /* 0x0000000302037223 */ /* 0x000fc80000000002 */
[----:B------:R-:W-:-:S04]  /*0b80*/  FFMA R2, R0, R3, RZ ;  /* 0x0000000300027223 */ /* 0x000fc800000000ff */
[----:B------:R-:W-:-:S04]  /*0b90*/  FFMA R18, R2, -R19, R0 ;  /* 0x8000001302127223 */ /* 0x000fc80000000000 */
        /* <DEDUP_REMOVED lines=8> */
.L_x_2:
[CC--:B------:R-:W-:Y:S01]  /*0c20*/  FMUL R18, R13.reuse, R2.reuse ;  /* 0x000000020d127220 */ /* 0x0c0fe20000400000 */
[----:B------:R-:W-:Y:S01]  /*0c30*/  HFMA2 R22, -RZ, RZ, 0.64013671875, -15.109375 ;  /* 0x391fcb8eff167431 */ /* 0x000fe200000001ff */
[----:B------:R-:W-:Y:S02]  /*0c40*/  BSSY.RECONVERGENT B0, `(.L_x_3) ;  /* 0x0000031000007945 */ /* 0x000fe40003800200 */
[----:B------:R-:W0:Y:S01]  /*0c50*/  FRND R3, R18 ;  /* 0x0000001200037307 */ /* 0x000e220000201000 */
[-C--:B------:R-:W-:Y:S01]  /*0c60*/  FFMA R20, R13, R2.reuse, -R18 ;  /* 0x000000020d147223 */ /* 0x080fe20000000812 */
[C---:B------:R-:W-:Y:S02]  /*0c70*/  FSETP.GT.AND P2, PT, |R18|.reuse, 152, PT ;  /* 0x431800001200780b */ /* 0x040fe40003f44200 */
[----:B------:R-:W-:Y:S01]  /*0c80*/  FSETP.GEU.AND P3, PT, R18, RZ, PT ;  /* 0x000000ff1200720b */ /* 0x000fe20003f6e000 */
[----:B------:R-:W-:-:S03]  /*0c90*/  FFMA R20, R17, R2, R20 ;  /* 0x0000000211147223 */ /* 0x000fc60000000014 */
[----:B------:R-:W-:Y:S01]  /*0ca0*/  F2I.NTZ R21, R18 ;  /* 0x0000001200157305 */ /* 0x000fe20000203100 */
[----:B0-----:R-:W-:Y:S01]  /*0cb0*/  FADD R19, R18, -R3 ;  /* 0x8000000312137221 */ /* 0x001fe20000000000 */
[----:B------:R-:W-:Y:S01]  /*0cc0*/  FSETP.GT.AND P1, PT, R3, RZ, PT ;  /* 0x000000ff0300720b */ /* 0x000fe20003f24000 */
[----:B------:R-:W-:Y:S02]  /*0cd0*/  FMUL R3, R2, 0.5 ;  /* 0x3f00000002037820 */ /* 0x000fe40000400000 */
[----:B------:R-:W-:-:S04]  /*0ce0*/  FADD R19, R20, R19 ;  /* 0x0000001314137221 */ /* 0x000fc80000000000 */
[C---:B------:R-:W-:Y:S01]  /*0cf0*/  FFMA R20, R19.reuse, R22, 0.0013391353422775864601 ;  /* 0x3aaf85ed13147423 */ /* 0x040fe20000000016 */
[----:B------:R-:W-:Y:S01]  /*0d00*/  SEL R22, RZ, 0x83000000, P1 ;  /* 0x83000000ff167807 */ /* 0x000fe20000800000 */
[----:B------:R-:W0:Y:S01]  /*0d10*/  FRND.TRUNC R3, R3 ;  /* 0x0000000300037307 */ /* 0x000e22000020d000 */
[----:B------:R-:W-:Y:S01]  /*0d20*/  FSETP.NEU.AND P1, PT, R2, RZ, PT ;  /* 0x000000ff0200720b */ /* 0x000fe20003f2d000 */
[----:B------:R-:W-:-:S03]  /*0d30*/  FFMA R20, R19, R20, 0.0096188392490148544312 ;  /* 0x3c1d985613147423 */ /* 0x000fc60000000014 */
[----:B------:R-:W-:Y:S01]  /*0d40*/  FSETP.EQ.OR P1, PT, R12, 1, !P1 ;  /* 0x3f8000000c00780b */ /* 0x000fe20004f22400 */
[----:B------:R-:W-:-:S04]  /*0d50*/  FFMA R20, R19, R20, 0.055503588169813156128 ;  /* 0x3d6357bb13147423 */ /* 0x000fc80000000014 */
[----:B------:R-:W-:-:S04]  /*0d60*/  FFMA R20, R19, R20, 0.24022644758224487305 ;  /* 0x3e75fdec13147423 */ /* 0x000fc80000000014 */
[----:B------:R-:W-:Y:S01]  /*0d70*/  FFMA R20, R19, R20, 0.69314718246459960938 ;  /* 0x3f31721813147423 */ /* 0x000fe20000000014 */
[----:B0-----:R-:W-:-:S03]  /*0d80*/  FADD R3, R3, R3 ;  /* 0x0000000303037221 */ /* 0x001fc60000000000 */
[----:B------:R-:W-:Y:S01]  /*0d90*/  FFMA R20, R19, R20, 1 ;  /* 0x3f80000013147423 */ /* 0x000fe20000000014 */
[----:B------:R-:W-:Y:S02]  /*0da0*/  IADD3 R19, PT, PT, R22, 0x7f000000, RZ ;  /* 0x7f00000016137810 */ /* 0x000fe40007ffe0ff */
[----:B------:R-:W-:-:S03]  /*0db0*/  LEA R22, R21, -R22, 0x17 ;  /* 0x8000001615167211 */ /* 0x000fc600078eb8ff */
[----:B------:R-:W-:-:S04]  /*0dc0*/  FMUL R19, R20, R19 ;  /* 0x0000001314137220 */ /* 0x000fc80000400000 */
[----:B------:R-:W-:Y:S01]  /*0dd0*/  FMUL R22, R19, R22 ;  /* 0x0000001613167220 */ /* 0x000fe20000400000 */
[----:B------:R-:W-:Y:S01]  /*0de0*/  IMAD.MOV.U32 R19, RZ, RZ, 0x3f800000 ;  /* 0x3f800000ff137424 */ /* 0x000fe200078e00ff */
[----:B------:R-:W-:Y:S01]  /*0df0*/  @P2 FSEL R22, RZ, +INF , !P3 ;  /* 0x7f800000ff162808 */ /* 0x000fe20005800000 */
[----:B------:R-:W-:Y:S06]  /*0e00*/  @P1 BRA `(.L_x_4) ;  /* 0x0000000000501947 */ /* 0x000fec0003800000 */
[----:B------:R-:W-:-:S04]  /*0e10*/  FSETP.NAN.AND P1, PT, |R2|, |R2|, PT ;  /* 0x400000020200720b */ /* 0x000fc80003f28200 */
[----:B------:R-:W-:-:S13]  /*0e20*/  FSETP.NUM.AND P1, PT, |R12|, |R12|, !P1 ;  /* 0x4000000c0c00720b */ /* 0x000fda0004f27200 */
[----:B------:R-:W-:Y:S01]  /*0e30*/  @!P1 FADD R19, R12, R2 ;  /* 0x000000020c139221 */ /* 0x000fe20000000000 */
[----:B------:R-:W-:Y:S06]  /*0e40*/  @!P1 BRA `(.L_x_4) ;  /* 0x0000000000409947 */ /* 0x000fec0003800000 */
[----:B------:R-:W-:Y:S01]  /*0e50*/  FADD R18, -R3, R2 ;  /* 0x0000000203127221 */ /* 0x000fe20000000100 */
[----:B------:R-:W-:Y:S02]  /*0e60*/  @P0 FSETP.GEU.AND P1, PT, R2, RZ, PT ;  /* 0x000000ff0200020b */ /* 0x000fe40003f2e000 */
[----:B------:R-:W-:Y:S02]  /*0e70*/  @P0 LOP3.LUT R3, R14, 0x7f800000, RZ, 0x3c, !PT ;  /* 0x7f8000000e030812 */ /* 0x000fe400078e3cff */
[----:B------:R-:W-:Y:S02]  /*0e80*/  FSETP.NEU.AND P2, PT, |R18|, 1, P0 ;  /* 0x3f8000001200780b */ /* 0x000fe4000074d200 */
[----:B------:R-:W-:-:S11]  /*0e90*/  @P0 SEL R19, R3, R14, !P1 ;  /* 0x0000000e03130207 */ /* 0x000fd60004800000 */
[----:B------:R-:W-:Y:S01]  /*0ea0*/  @P2 LOP3.LUT R19, R19, 0x7fffffff, RZ, 0xc0, !PT ;  /* 0x7fffffff13132812 */ /* 0x000fe200078ec0ff */
[----:B------:R-:W-:Y:S06]  /*0eb0*/  @P0 BRA `(.L_x_4) ;  /* 0x0000000000240947 */ /* 0x000fec0003800000 */
[----:B------:R-:W-:-:S04]  /*0ec0*/  FSETP.NEU.AND P1, PT, |R2|, +INF , PT ;  /* 0x7f8000000200780b */ /* 0x000fc80003f2d200 */
[----:B------:R-:W-:-:S04]  /*0ed0*/  FSETP.EQ.AND P1, PT, R12, -1, !P1 ;  /* 0xbf8000000c00780b */ /* 0x000fc80004f22000 */
[----:B------:R-:W-:Y:S02]  /*0ee0*/  FSETP.GEU.OR P2, PT, R12, RZ, P1 ;  /* 0x000000ff0c00720b */ /* 0x000fe40000f4e400 */
[----:B------:R-:W-:-:S11]  /*0ef0*/  FSEL R19, R22, 1, !P1 ;  /* 0x3f80000016137808 */ /* 0x000fd60004800000 */
[----:B------:R-:W0:Y:S01]  /*0f00*/  @!P2 FRND.FLOOR R3, R2 ;  /* 0x000000020003a307 */ /* 0x000e220000205000 */
[----:B------:R-:W-:Y:S02]  /*0f10*/  @!P2 FSETP.NEU.AND P4, PT, |R18|, 1, PT ;  /* 0x3f8000001200a80b */ /* 0x000fe40003f8d200 */
[----:B0-----:R-:W-:Y:S02]  /*0f20*/  @!P2 FSETP.NEU.AND P3, PT, R2, R3, PT ;  /* 0x000000030200a20b */ /* 0x001fe40003f6d000 */
[----:B------:R-:W-:-:S04]  /*0f30*/  @!P2 FSEL R3, R22, -R22, P4 ;  /* 0x800000161603a208 */ /* 0x000fc80002000000 */
[----:B------:R-:W-:-:S07]  /*0f40*/  @!P2 FSEL R19, R3, +QNAN , !P3 ;  /* 0x7fffffff0313a808 */ /* 0x000fce0005800000 */
.L_x_4:
[----:B------:R-:W-:Y:S05]  /*0f50*/  BSYNC.RECONVERGENT B0 ;  /* 0x0000000000007941 */ /* 0x000fea0003800200 */
.L_x_3:
[----:B-1----:R-:W0:Y:S01]  /*0f60*/  MUFU.RCP R18, R5 ;  /* 0x0000000500127308 */ /* 0x002e220000001000 */
[----:B------:R-:W-:Y:S01]  /*0f70*/  FMUL R2, R6, R19 ;  /* 0x0000001306027220 */ /* 0x000fe20000400000 */
[----:B------:R-:W-:Y:S01]  /*0f80*/  BSSY.RECONVERGENT B0, `(.L_x_5) ;  /* 0x000000d000007945 */ /* 0x000fe20003800200 */
[----:B------:R-:W-:-:S05]  /*0f90*/  ISETP.NE.AND P3, PT, R8, RZ, PT ;  /* 0x000000ff0800720c */ /* 0x000fca0003f65270 */
[----:B------:R-:W1:Y:S01]  /*0fa0*/  FCHK P1, R2, R5 ;  /* 0x0000000502007302 */ /* 0x000e620000020000 */
[----:B0-----:R-:W-:-:S04]  /*0fb0*/  FFMA R3, -R5, R18, 1 ;  /* 0x3f80000005037423 */ /* 0x001fc80000000112 */
[----:B------:R-:W-:-:S04]  /*0fc0*/  FFMA R3, R18, R3, R18 ;  /* 0x0000000312037223 */ /* 0x000fc80000000012 */
[----:B------:R-:W-:-:S04]  /*0fd0*/  FFMA R18, R2, R3, RZ ;  /* 0x0000000302127223 */ /* 0x000fc800000000ff */
[----:B------:R-:W-:-:S04]  /*0fe0*/  FFMA R19, -R5, R18, R2 ;  /* 0x0000001205137223 */ /* 0x000fc80000000102 */
[----:B------:R-:W-:Y:S01]  /*0ff0*/  FFMA R18, R3, R19, R18 ;  /* 0x0000001303127223 */ /* 0x000fe20000000012 */
[----:B-1----:R-:W-:Y:S06]  /*1000*/  @!P1 BRA `(.L_x_6) ;  /* 0x0000000000109947 */ /* 0x002fec0003800000 */
[----:B------:R-:W-:Y:S02]  /*1010*/  MOV R3, R5 ;  /* 0x0000000500037202 */ /* 0x000fe40000000f00 */
[----:B------:R-:W-:-:S07]  /*1020*/  MOV R21, 0x1040 ;  /* 0x0000104000157802 */ /* 0x000fce0000000f00 */
[----:B------:R-:W-:Y:S05]  /*1030*/  CALL.REL.NOINC `($__internal_0_$__cuda_sm3x_div_rn_noftz_f32_slowpath) ;  /* 0x0000000400d07944 */ /* 0x000fea0003c00000 */
[----:B------:R-:W-:-:S07]  /*1040*/  MOV R18, R19 ;  /* 0x0000001300127202 */ /* 0x000fce0000000f00 */
.L_x_6:
[----:B------:R-:W-:Y:S05]  /*1050*/  BSYNC.RECONVERGENT B0 ;  /* 0x0000000000007941 */ /* 0x000fea0003800200 */
.L_x_5:
[----:B------:R-:W-:Y:S01]  /*1060*/  STS [R9], R18 ;  /* 0x0000001209007388 */ /* 0x000fe20000000800 */
[----:B------:R-:W-:Y:S01]  /*1070*/  BAR.SYNC.DEFER_BLOCKING 0x0 ;  /* 0x0000000000007b1d */ /* 0x000fe20000010000 */
[----:B------:R-:W-:Y:S01]  /*1080*/  ISETP.NE.AND P1, PT, R10, RZ, PT ;  /* 0x000000ff0a00720c */ /* 0x000fe20003f25270 */
[----:B------:R-:W-:Y:S01]  /*1090*/  UISETP.GE.U32.AND UP1, UPT, UR10, 0x2, UPT ;  /* 0x000000020a00788c */ /* 0x000fe2000bf26070 */
[----:B------:R-:W-:-:S05]  /*10a0*/  ISETP.NE.AND P2, PT, R4, RZ, PT ;  /* 0x000000ff0400720c */ /* 0x000fca0003f45270 */
[----:B------:R-:W0:Y:S01]  /*10b0*/  S2UR UR6, SR_CgaCtaId ;  /* 0x00000000000679c3 */ /* 0x000e220000008800 */
[----:B------:R-:W-:Y:S01]  /*10c0*/  UMOV UR4, 0x400 ;  /* 0x0000040000047882 */ /* 0x000fe20000000000 */
[----:B------:R-:W1:Y:S01]  /*10d0*/  LDS R2, [R9] ;  /* 0x0000000009027984 */ /* 0x000e620000000800 */
[----:B0-----:R-:W-:-:S03]  /*10e0*/  ULEA UR4, UR6, UR4, 0x18 ;  /* 0x0000000406047291 */ /* 0x001fc6000f8ec0ff */
[----:B-1----:R-:W0:Y:S02]  /*10f0*/  SHFL.BFLY PT, R3, R2, 0x10, 0x1f ;  /* 0x0e001f0002037f89 */ /* 0x002e2400000e0000 */
[----:B0-----:R-:W-:-:S05]  /*1100*/  FADD R3, R2, R3 ;  /* 0x0000000302037221 */ /* 0x001fca0000000000 */
[----:B------:R-:W0:Y:S02]  /*1110*/  SHFL.BFLY PT, R20, R3, 0x8, 0x1f ;  /* 0x0d001f0003147f89 */ /* 0x000e2400000e0000 */
[----:B0-----:R-:W-:-:S05]  /*1120*/  FADD R20, R3, R20 ;  /* 0x0000001403147221 */ /* 0x001fca0000000000 */
[----:B------:R-:W0:Y:S02]  /*1130*/  SHFL.BFLY PT, R19, R20, 0x4, 0x1f ;  /* 0x0c801f0014137f89 */ /* 0x000e2400000e0000 */
[----:B0-----:R-:W-:-:S05]  /*1140*/  FADD R19, R20, R19 ;  /* 0x0000001314137221 */ /* 0x001fca0000000000 */
[----:B------:R-:W0:Y:S02]  /*1150*/  SHFL.BFLY PT, R22, R19, 0x2, 0x1f ;  /* 0x0c401f0013167f89 */ /* 0x000e2400000e0000 */
[----:B0-----:R-:W-:Y:S01]  /*1160*/  FADD R22, R19, R22 ;  /* 0x0000001613167221 */ /* 0x001fe20000000000 */
[----:B------:R-:W-:-:S04]  /*1170*/  FMUL R19, R11, R0 ;  /* 0x000000000b137220 */ /* 0x000fc80000400000 */
[----:B------:R-:W0:Y:S02]  /*1180*/  SHFL.BFLY PT, R21, R22, 0x1, 0x1f ;  /* 0x0c201f0016157f89 */ /* 0x000e2400000e0000 */
[----:B0-----:R-:W-:-:S05]  /*1190*/  FADD R18, R22, R21 ;  /* 0x0000001516127221 */ /* 0x001fca0000000000 */
[----:B------:R-:W-:Y:S01]  /*11a0*/  STS [R9], R18 ;  /* 0x0000001209007388 */ /* 0x000fe20000000800 */
[----:B------:R-:W-:Y:S06]  /*11b0*/  BAR.SYNC.DEFER_BLOCKING 0x0 ;  /* 0x0000000000007b1d */ /* 0x000fec0000010000 */
[----:B------:R-:W-:Y:S04]  /*11c0*/  @!P3 LDS R2, [R9+0x200] ;  /* 0x000200000902b984 */ /* 0x000fe80000000800 */
[----:B------:R-:W0:Y:S02]  /*11d0*/  @!P3 LDS R3, [R9] ;  /* 0x000000000903b984 */ /* 0x000e240000000800 */
[----:B0-----:R-:W-:-:S05]  /*11e0*/  @!P3 FADD R2, R2, R3 ;  /* 0x000000030202b221 */ /* 0x001fca0000000000 */
[----:B------:R-:W-:Y:S01]  /*11f0*/  @!P3 STS [R9], R2 ;  /* 0x000000020900b388 */ /* 0x000fe20000000800 */
        /* <DEDUP_REMOVED lines=10> */
[----:B------:R-:W-:Y:S08]  /*12a0*/  BAR.SYNC.DEFER_BLOCKING 0x0 ;  /* 0x0000000000007b1d */ /* 0x000ff00000010000 */
[----:B------:R-:W-:Y:S06]  /*12b0*/  BAR.SYNC.DEFER_BLOCKING 0x0 ;  /* 0x0000000000007b1d */ /* 0x000fec0000010000 */
[----:B------:R-:W0:Y:S02]  /*12c0*/  LDS R3, [UR4] ;  /* 0x00000004ff037984 */ /* 0x000e240008000800 */
[----:B0-----:R-:W-:Y:S01]  /*12d0*/  MOV R18, R3 ;  /* 0x0000000300127202 */ /* 0x001fe20000000f00 */
[----:B------:R-:W-:Y:S06]  /*12e0*/  BAR.SYNC.DEFER_BLOCKING 0x0 ;  /* 0x0000000000007b1d */ /* 0x000fec0000010000 */
[----:B------:R-:W-:Y:S05]  /*12f0*/  BRA.U !UP1, `(.L_x_7) ;  /* 0x00000001097c7547 */ /* 0x000fea000b800000 */
[----:B------:R-:W-:Y:S01]  /*1300*/  UISETP.GE.U32.AND UP2, UPT, UR11, 0x3, UPT ;  /* 0x000000030b00788c */ /* 0x000fe2000bf46070 */
[----:B------:R-:W-:Y:S01]  /*1310*/  MOV R18, R3 ;  /* 0x0000000300127202 */ /* 0x000fe20000000f00 */
[----:B------:R-:W-:Y:S02]  /*1320*/  UISETP.NE.U32.AND UP1, UPT, UR15, URZ, UPT ;  /* 0x000000ff0f00728c */ /* 0x000fe4000bf25070 */
[----:B------:R-:W-:Y:S02]  /*1330*/  UISETP.GE.U32.AND.EX UP2, UPT, UR14, URZ, UPT, UP2 ;  /* 0x000000ff0e00728c */ /* 0x000fe4000bf46120 */
[----:B------:R-:W-:-:S07]  /*1340*/  UISETP.NE.AND.EX UP1, UPT, URZ, URZ, UPT, UP1 ;  /* 0x000000ffff00728c */ /* 0x000fce000bf25310 */
[----:B------:R-:W-:Y:S05]  /*1350*/  BRA.U !UP2, `(.L_x_8) ;  /* 0x000000010a307547 */ /* 0x000fea000b800000 */
[----:B------:R-:W-:Y:S01]  /*1360*/  MOV R18, R3 ;  /* 0x0000000300127202 */ /* 0x000fe20000000f00 */
[----:B------:R-:W-:Y:S01]  /*1370*/  UMOV UR4, UR8 ;  /* 0x0000000800047c82 */ /* 0x000fe20008000000 */
[----:B------:R-:W-:-:S05]  /*1380*/  UMOV UR6, UR9 ;  /* 0x0000000900067c82 */ /* 0x000fca0008000000 */
.L_x_9:
[----:B------:R-:W-:Y:S01]  /*1390*/  UIADD3 UR4, UP2, UPT, UR4, -0x4, URZ ;  /* 0xfffffffc04047890 */ /* 0x000fe2000ff5e0ff */
[----:B------:R-:W-:-:S03]  /*13a0*/  FMUL R0, R3, R18 ;  /* 0x0000001203007220 */ /* 0x000fc60000400000 */
[----:B------:R-:W-:Y:S01]  /*13b0*/  UIADD3.X UR6, UPT, UPT, UR6, -0x1, URZ, UP2, !UPT ;  /* 0xffffffff06067890 */ /* 0x000fe200097fe4ff */
[----:B------:R-:W-:Y:S01]  /*13c0*/  FMUL R0, R3, R0 ;  /* 0x0000000003007220 */ /* 0x000fe20000400000 */
[----:B------:R-:W-:-:S03]  /*13d0*/  UISETP.NE.U32.AND UP2, UPT, UR4, URZ, UPT ;  /* 0x000000ff0400728c */ /* 0x000fc6000bf45070 */
[----:B------:R-:W-:Y:S01]  /*13e0*/  FMUL R0, R3, R0 ;  /* 0x0000000003007220 */ /* 0x000fe20000400000 */
[----:B------:R-:W-:-:S03]  /*13f0*/  UISETP.NE.AND.EX UP2, UPT, UR6, URZ, UPT, UP2 ;  /* 0x000000ff0600728c */ /* 0x000fc6000bf45320 */
[----:B------:R-:W-:-:S06]  /*1400*/  FMUL R18, R3, R0 ;  /* 0x0000000003127220 */ /* 0x000fcc0000400000 */
[----:B------:R-:W-:Y:S05]  /*1410*/  BRA.U UP2, `(.L_x_9) ;  /* 0xfffffffd02dc7547 */ /* 0x000fea000b83ffff */
.L_x_8:
[----:B------:R-:W-:Y:S05]  /*1420*/  BRA.U !UP1, `(.L_x_7) ;  /* 0x0000000109307547 */ /* 0x000fea000b800000 */
[----:B------:R-:W-:Y:S01]  /*1430*/  UISETP.NE.U32.AND UP1, UPT, UR15, 0x1, UPT ;  /* 0x000000010f00788c */ /* 0x000fe2000bf25070 */
[----:B------:R-:W-:Y:S01]  /*1440*/  FMUL R18, R3, R18 ;  /* 0x0000001203127220 */ /* 0x000fe20000400000 */
[----:B------:R-:W-:Y:S02]  /*1450*/  UPLOP3.LUT UP3, UPT, UPT, UPT, UPT, 0x40, 0x4 ;  /* 0x000000000004789c */ /* 0x000fe40003f6e870 */
[----:B------:R-:W-:-:S06]  /*1460*/  UISETP.NE.AND.EX UP1, UPT, URZ, URZ, UPT, UP1 ;  /* 0x000000ffff00728c */ /* 0x000fcc000bf25310 */
[----:B------:R-:W-:-:S05]  /*1470*/  PLOP3.LUT P1, PT, PT, PT, UP1, 0x80, 0x8 ;  /* 0x000000000008781c */ /* 0x000fca0003f2f018 */
[----:B------:R-:W-:-:S04]  /*1480*/  @UP1 UISETP.NE.U32.AND UP2, UPT, UR15, 0x2, UPT ;  /* 0x000000020f00188c */ /* 0x000fc8000bf45070 */
[----:B------:R-:W-:-:S04]  /*1490*/  @UP1 UISETP.NE.AND.EX UP2, UPT, URZ, URZ, UPT, UP2 ;  /* 0x000000ffff00128c */ /* 0x000fc8000bf45320 */
[----:B------:R-:W-:Y:S01]  /*14a0*/  @UP1 UPLOP3.LUT UP3, UPT, UPT, UPT, UP2, 0x80, 0x8 ;  /* 0x000000000008189c */ /* 0x000fe20003f6f020 */
[----:B------:R-:W-:-:S05]  /*14b0*/  @P1 FMUL R0, R3, R18 ;  /* 0x0000001203001220 */ /* 0x000fca0000400000 */
[----:B------:R-:W-:-:S13]  /*14c0*/  PLOP3.LUT P2, PT, PT, PT, UP3, 0x80, 0x8 ;  /* 0x000000000008781c */ /* 0x000fda0003f4f038 */
[----:B------:R-:W-:-:S05]  /*14d0*/  @P2 FMUL R0, R3, R0 ;  /* 0x0000000003002220 */ /* 0x000fca0000400000 */
[----:B------:R-:W-:-:S07]  /*14e0*/  @P1 MOV R18, R0 ;  /* 0x0000000000121202 */ /* 0x000fce0000000f00 */
.L_x_7:
[----:B------:R-:W0:Y:S01]  /*14f0*/  LDCU UR4, c[0x3][0x4] ;  /* 0x00c00080ff0477ac */ /* 0x000e220008000800 */
[----:B------:R-:W1:Y:S01]  /*1500*/  MUFU.RCP R0, R19 ;  /* 0x0000001300007308 */ /* 0x000e620000001000 */
[----:B0-----:R-:W-:Y:S01]  /*1510*/  MOV R20, UR4 ;  /* 0x0000000400147c02 */ /* 0x001fe20008000f00 */
[----:B-1----:R-:W-:-:S06]  /*1520*/  FFMA R3, -R19, R0, 1 ;  /* 0x3f80000013037423 */ /* 0x002fcc0000000100 */
[----:B------:R-:W0:Y:S01]  /*1530*/  FCHK P1, R20, R19 ;  /* 0x0000001314007302 */ /* 0x000e220000020000 */
[----:B------:R-:W-:-:S04]  /*1540*/  FFMA R0, R0, R3, R0 ;  /* 0x0000000300007223 */ /* 0x000fc80000000000 */
[----:B------:R-:W-:-:S04]  /*1550*/  FFMA R3, R0, UR4, RZ ;  /* 0x0000000400037c23 */ /* 0x000fc800080000ff */
[----:B------:R-:W-:-:S04]  /*1560*/  FFMA R2, -R19, R3, UR4 ;  /* 0x0000000413027e23 */ /* 0x000fc80008000103 */
[----:B------:R-:W-:Y:S01]  /*1570*/  FFMA R0, R0, R2, R3 ;  /* 0x0000000200007223 */ /* 0x000fe20000000003 */
[----:B0-----:R-:W-:Y:S06]  /*1580*/  @!P1 BRA `(.L_x_10) ;  /* 0x0000000000189947 */ /* 0x001fec0003800000 */
[----:B------:R-:W0:Y:S01]  /*1590*/  LDCU UR4, c[0x3][0x4] ;  /* 0x00c00080ff0477ac */ /* 0x000e220008000800 */
[----:B------:R-:W-:Y:S01]  /*15a0*/  IMAD.MOV.U32 R3, RZ, RZ, R19 ;  /* 0x000000ffff037224 */ /* 0x000fe200078e0013 */
[----:B------:R-:W-:Y:S02]  /*15b0*/  MOV R21, 0x15e0 ;  /* 0x000015e000157802 */ /* 0x000fe40000000f00 */
[----:B0-----:R-:W-:-:S07]  /*15c0*/  MOV R2, UR4 ;  /* 0x0000000400027c02 */ /* 0x001fce0008000f00 */
[----:B------:R-:W-:Y:S05]  /*15d0*/  CALL.REL.NOINC `($__internal_0_$__cuda_sm3x_div_rn_noftz_f32_slowpath) ;  /* 0x0000000000687944 */ /* 0x000fea0003c00000 */
[----:B------:R-:W-:-:S07]  /*15e0*/  MOV R0, R19 ;  /* 0x0000001300007202 */ /* 0x000fce0000000f00 */
.L_x_10:
[----:B------:R-:W-:-:S04]  /*15f0*/  FFMA R15, R0, R18, -R15 ;  /* 0x00000012000f7223 */ /* 0x000fc8000000080f */
[----:B------:R-:W-:-:S04]  /*1600*/  FADD R3, R15, R16 ;  /* 0x000000100f037221 */ /* 0x000fc80000000000 */
[----:B------:R-:W-:Y:S01]  /*1610*/  FADD R0, R3, -R16 ;  /* 0x8000001003007221 */ /* 0x000fe20000000000 */
[----:B------:R-:W-:-:S03]  /*1620*/  MOV R16, R3 ;  /* 0x0000000300107202 */ /* 0x000fc60000000f00 */
[----:B------:R-:W-:Y:S01]  /*1630*/  FADD R15, -R15, R0 ;  /* 0x000000000f0f7221 */ /* 0x000fe20000000100 */
[----:B------:R-:W-:Y:S06]  /*1640*/  BRA.U UP0, `(.L_x_11) ;  /* 0xfffffff500207547 */ /* 0x000fec000b83ffff */
[----:B------:R-:W-:-:S13]  /*1650*/  ISETP.NE.AND P0, PT, R4, RZ, PT ;  /* 0x000000ff0400720c */ /* 0x000fda0003f05270 */
[----:B------:R-:W-:Y:S05]  /*1660*/  @P0 EXIT ;  /* 0x000000000000094d */ /* 0x000fea0003800000 */
[----:B------:R-:W0:Y:S01]  /*1670*/  LDC.64 R2, c[0x0][0x390] ;  /* 0x0000e400ff027b82 */ /* 0x000e220000000a00 */
[----:B------:R-:W1:Y:S01]  /*1680*/  LDCU UR4, c[0x3][0x4] ;  /* 0x00c00080ff0477ac */ /* 0x000e620008000800 */
[----:B------:R-:W-:Y:S01]  /*1690*/  ISETP.NE.AND P0, PT, R7, RZ, PT ;  /* 0x000000ff0700720c */ /* 0x000fe20003f05270 */
[----:B------:R-:W-:-:S04]  /*16a0*/  FADD R16, R16, 1 ;  /* 0x3f80000010107421 */ /* 0x000fc80000000000 */
[----:B-1----:R-:W-:Y:S01]  /*16b0*/  FADD R5, R16, -UR4 ;  /* 0x8000000410057e21 */ /* 0x002fe20008000000 */
[----:B0-----:R-:W-:-:S05]  /*16c0*/  IMAD.WIDE.U32 R2, R7, 0x4, R2 ;  /* 0x0000000407027825 */ /* 0x001fca00078e0002 */
[----:B------:R0:W-:Y:S02]  /*16d0*/  STG.E desc[UR12][R2.64], R5 ;  /* 0x0000000502007986 */ /* 0x0001e4000c10190c */
[----:B------:R-:W-:Y:S05]  /*16e0*/  @P0 EXIT ;  /* 0x000000000000094d */ /* 0x000fea0003800000 */
[----:B------:R-:W-:Y:S01]  /*16f0*/  MOV R0, 0x0 ;  /* 0x0000000000007802 */ /* 0x000fe20000000f00 */
[----:B------:R-:W1:Y:S01]  /*1700*/  LDCU.64 UR4, c[0x4][0x58] ;  /* 0x01000b00ff0477ac */ /* 0x000e620008000a00 */
[----:B------:R-:W-:Y:S02]  /*1710*/  CS2R R6, SRZ ;  /* 0x0000000000067805 */ /* 0x000fe4000001ff00 */
[----:B0-----:R0:W2:Y:S01]  /*1720*/  LDC.64 R2, c[0x4][R0] ;  /* 0x0100000000027b82 */ /* 0x0010a20000000a00 */
[----:B-1----:R-:W-:Y:S02]  /*1730*/  MOV R4, UR4 ;  /* 0x0000000400047c02 */ /* 0x002fe40008000f00 */
[----:B0-----:R-:W-:-:S07]  /*1740*/  MOV R5, UR5 ;  /* 0x0000000500057c02 */ /* 0x001fce0008000f00 */
[----:B------:R-:W-:-:S07]  /*1750*/  LEPC R20, `(.L_x_12) ;  /* 0x000000001014794e */ /* 0x000fce0000000000 */
[----:B--2---:R-:W-:Y:S05]  /*1760*/  CALL.ABS.NOINC R2 ;  /* 0x0000000002007343 */ /* 0x004fea0003c00000 */
.L_x_12:
[----:B------:R-:W-:Y:S05]  /*1770*/  EXIT ;  /* 0x000000000000794d */ /* 0x000fea0003800000 */
        .weak           $__internal_0_$__cuda_sm3x_div_rn_noftz_f32_slowpath
        .type           $__internal_0_$__cuda_sm3x_div_rn_noftz_f32_slowpath,@function
        .size           $__internal_0_$__cuda_sm3x_div_rn_noftz_f32_slowpath,(.L_x_50 - $__internal_0_$__cuda_sm3x_div_rn_noftz_f32_slowpath)
$__internal_0_$__cuda_sm3x_div_rn_noftz_f32_slowpath:
[----:B------:R-:W-:Y:S01]  /*1780*/  SHF.R.U32.HI R20, RZ, 0x17, R3 ;  /* 0x00000017ff147819 */ /* 0x000fe20000011603 */
[----:B------:R-:W-:Y:S01]  /*1790*/  BSSY.RECONVERGENT B1, `(.L_x_13) ;  /* 0x0000062000017945 */ /* 0x000fe20003800200 */
[----:B------:R-:W-:Y:S02]  /*17a0*/  SHF.R.U32.HI R22, RZ, 0x17, R2 ;  /* 0x00000017ff167819 */ /* 0x000fe40000011602 */
[----:B------:R-:W-:Y:S02]  /*17b0*/  LOP3.LUT R20, R20, 0xff, RZ, 0xc0, !PT ;  /* 0x000000ff14147812 */ /* 0x000fe400078ec0ff */
[----:B------:R-:W-:Y:S02]  /*17c0*/  LOP3.LUT R22, R22, 0xff, RZ, 0xc0, !PT ;  /* 0x000000ff16167812 */ /* 0x000fe400078ec0ff */
[----:B------:R-:W-:Y:S02]  /*17d0*/  IADD3 R24, PT, PT, R20, -0x1, RZ ;  /* 0xffffffff14187810 */ /* 0x000fe40007ffe0ff */
[----:B------:R-:W-:-:S02]  /*17e0*/  IADD3 R23, PT, PT, R22, -0x1, RZ ;  /* 0xffffffff16177810 */ /* 0x000fc40007ffe0ff */
[----:B------:R-:W-:-:S04]  /*17f0*/  ISETP.GT.U32.AND P1, PT, R24, 0xfd, PT ;  /* 0x000000fd1800780c */ /* 0x000fc80003f24070 */
[----:B------:R-:W-:-:S13]  /*1800*/  ISETP.GT.U32.OR P1, PT, R23, 0xfd, P1 ;  /* 0x000000fd1700780c */ /* 0x000fda0000f24470 */
[----:B------:R-:W-:Y:S01]  /*1810*/  @!P1 IMAD.MOV.U32 R19, RZ, RZ, RZ ;  /* 0x000000ffff139224 */ /* 0x000fe200078e00ff */
[----:B------:R-:W-:Y:S06]  /*1820*/  @!P1 BRA `(.L_x_14) ;  /* 0x00000000005c9947 */ /* 0x000fec0003800000 */
[----:B------:R-:W-:Y:S02]  /*1830*/  FSETP.GTU.FTZ.AND P1, PT, |R2|, +INF , PT ;  /* 0x7f8000000200780b */ /* 0x000fe40003f3c200 */
[----:B------:R-:W-:-:S04]  /*1840*/  FSETP.GTU.FTZ.AND P2, PT, |R3|, +INF , PT ;  /* 0x7f8000000300780b */ /* 0x000fc80003f5c200 */
[----:B------:R-:W-:-:S13]  /*1850*/  PLOP3.LUT P1, PT, P1, P2, PT, 0xf8, 0x8f ;  /* 0x00000000008f781c */ /* 0x000fda0000f25f70 */
[----:B------:R-:W-:Y:S05]  /*1860*/  @P1 BRA `(.L_x_15) ;  /* 0x00000004004c1947 */ /* 0x000fea0003800000 */
[----:B------:R-:W-:-:S13]  /*1870*/  LOP3.LUT P1, RZ, R3, 0x7fffffff, R2, 0xc8, !PT ;  /* 0x7fffffff03ff7812 */ /* 0x000fda000782c802 */
[----:B------:R-:W-:Y:S05]  /*1880*/  @!P1 BRA `(.L_x_16) ;  /* 0x00000004003c9947 */ /* 0x000fea0003800000 */
[C---:B------:R-:W-:Y:S02]  /*1890*/  FSETP.NEU.FTZ.AND P4, PT, |R2|.reuse, +INF , PT ;  /* 0x7f8000000200780b */ /* 0x040fe40003f9d200 */
[----:B------:R-:W-:Y:S02]  /*18a0*/  FSETP.NEU.FTZ.AND P2, PT, |R3|, +INF , PT ;  /* 0x7f8000000300780b */ /* 0x000fe40003f5d200 */
[----:B------:R-:W-:-:S11]  /*18b0*/  FSETP.NEU.FTZ.AND P1, PT, |R2|, +INF , PT ;  /* 0x7f8000000200780b */ /* 0x000fd60003f3d200 */
[----:B------:R-:W-:Y:S05]  /*18c0*/  @!P2 BRA !P4, `(.L_x_16) ;  /* 0x00000004002ca947 */ /* 0x000fea0006000000 */
[----:B------:R-:W-:-:S04]  /*18d0*/  LOP3.LUT P4, RZ, R2, 0x7fffffff, RZ, 0xc0, !PT ;  /* 0x7fffffff02ff7812 */ /* 0x000fc8000788c0ff */
[----:B------:R-:W-:-:S13]  /*18e0*/  PLOP3.LUT P2, PT, P2, P4, PT, 0x2f, 0xf2 ;  /* 0x0000000000f2781c */ /* 0x000fda0001748577 */
[----:B------:R-:W-:Y:S05]  /*18f0*/  @P2 BRA `(.L_x_17) ;  /* 0x0000000400182947 */ /* 0x000fea0003800000 */
[----:B------:R-:W-:-:S04]  /*1900*/  LOP3.LUT P2, RZ, R3, 0x7fffffff, RZ, 0xc0, !PT ;  /* 0x7fffffff03ff7812 */ /* 0x000fc8000784c0ff */
[----:B------:R-:W-:-:S13]  /*1910*/  PLOP3.LUT P1, PT, P1, P2, PT, 0x2f, 0xf2 ;  /* 0x0000000000f2781c */ /* 0x000fda0000f24577 */
[----:B------:R-:W-:Y:S05]  /*1920*/  @P1 BRA `(.L_x_18) ;  /* 0x0000000400001947 */ /* 0x000fea0003800000 */
[----:B------:R-:W-:Y:S02]  /*1930*/  ISETP.GE.AND P1, PT, R23, RZ, PT ;  /* 0x000000ff1700720c */ /* 0x000fe40003f26270 */
[----:B------:R-:W-:-:S11]  /*1940*/  ISETP.GE.AND P2, PT, R24, RZ, PT ;  /* 0x000000ff1800720c */ /* 0x000fd60003f46270 */
[----:B------:R-:W-:Y:S01]  /*1950*/  @P1 MOV R19, RZ ;  /* 0x000000ff00131202 */ /* 0x000fe20000000f00 */
[----:B------:R-:W-:Y:S01]  /*1960*/  @!P1 FFMA R2, R2, 1.84467440737095516160e+19, RZ ;  /* 0x5f80000002029823 */ /* 0x000fe200000000ff */
[----:B------:R-:W-:Y:S01]  /*1970*/  @!P1 MOV R19, 0xffffffc0 ;  /* 0xffffffc000139802 */ /* 0x000fe20000000f00 */
[----:B------:R-:W-:-:S03]  /*1980*/  @!P2 FFMA R3, R3, 1.84467440737095516160e+19, RZ ;  /* 0x5f8000000303a823 */ /* 0x000fc600000000ff */
[----:B------:R-:W-:-:S07]  /*1990*/  @!P2 IADD3 R19, PT, PT, R19, 0x40, RZ ;  /* 0x000000401313a810 */ /* 0x000fce0007ffe0ff */
.L_x_14:
[----:B------:R-:W-:Y:S01]  /*19a0*/  LEA R24, R20, 0xc0800000, 0x17 ;  /* 0xc080000014187811 */ /* 0x000fe200078eb8ff */
[----:B------:R-:W-:Y:S03]  /*19b0*/  BSSY.RECONVERGENT B2, `(.L_x_19) ;  /* 0x0000036000027945 */ /* 0x000fe60003800200 */
[----:B------:R-:W-:Y:S02]  /*19c0*/  IADD3 R24, PT, PT, -R24, R3, RZ ;  /* 0x0000000318187210 */ /* 0x000fe40007ffe1ff */
[----:B------:R-:W-:Y:S02]  /*19d0*/  IADD3 R3, PT, PT, R22, -0x7f, RZ ;  /* 0xffffff8116037810 */ /* 0x000fe40007ffe0ff */
[----:B------:R-:W0:Y:S01]  /*19e0*/  MUFU.RCP R26, R24 ;  /* 0x00000018001a7308 */ /* 0x000e220000001000 */
[----:B------:R-:W-:Y:S01]  /*19f0*/  FADD.FTZ R25, -R24, -RZ ;  /* 0x800000ff18197221 */ /* 0x000fe20000010100 */
[C---:B------:R-:W-:Y:S01]  /*1a00*/  IADD3 R20, PT, PT, R3.reuse, 0x7f, -R20 ;  /* 0x0000007f03147810 */ /* 0x040fe20007ffe814 */
[----:B------:R-:W-:-:S03]  /*1a10*/  IMAD R2, R3, -0x800000, R2 ;  /* 0xff80000003027824 */ /* 0x000fc600078e0202 */
[----:B------:R-:W-:Y:S01]  /*1a20*/  IADD3 R20, PT, PT, R20, R19, RZ ;  /* 0x0000001314147210 */ /* 0x000fe20007ffe0ff */
[----:B0-----:R-:W-:-:S04]  /*1a30*/  FFMA R23, R26, R25, 1 ;  /* 0x3f8000001a177423 */ /* 0x001fc80000000019 */
[----:B------:R-:W-:-:S04]  /*1a40*/  FFMA R23, R26, R23, R26 ;  /* 0x000000171a177223 */ /* 0x000fc8000000001a */
[----:B------:R-:W-:-:S04]  /*1a50*/  FFMA R22, R2, R23, RZ ;  /* 0x0000001702167223 */ /* 0x000fc800000000ff */
[----:B------:R-:W-:-:S04]  /*1a60*/  FFMA R26, R25, R22, R2 ;  /* 0x00000016191a7223 */ /* 0x000fc80000000002 */
[----:B------:R-:W-:-:S04]  /*1a70*/  FFMA R22, R23, R26, R22 ;  /* 0x0000001a17167223 */ /* 0x000fc80000000016 */
[----:B------:R-:W-:-:S04]  /*1a80*/  FFMA R25, R25, R22, R2 ;  /* 0x0000001619197223 */ /* 0x000fc80000000002 */
[----:B------:R-:W-:-:S05]  /*1a90*/  FFMA R2, R23, R25, R22 ;  /* 0x0000001917027223 */ /* 0x000fca0000000016 */
[----:B------:R-:W-:-:S04]  /*1aa0*/  SHF.R.U32.HI R3, RZ, 0x17, R2 ;  /* 0x00000017ff037819 */ /* 0x000fc80000011602 */
[----:B------:R-:W-:-:S04]  /*1ab0*/  LOP3.LUT R3, R3, 0xff, RZ, 0xc0, !PT ;  /* 0x000000ff03037812 */ /* 0x000fc800078ec0ff */
[----:B------:R-:W-:-:S05]  /*1ac0*/  IADD3 R19, PT, PT, R3, R20, RZ ;  /* 0x0000001403137210 */ /* 0x000fca0007ffe0ff */
[----:B------:R-:W-:-:S05]  /*1ad0*/  VIADD R3, R19, 0xffffffff ;  /* 0xffffffff13037836 */ /* 0x000fca0000000000 */
[----:B------:R-:W-:-:S13]  /*1ae0*/  ISETP.GE.U32.AND P1, PT, R3, 0xfe, PT ;  /* 0x000000fe0300780c */ /* 0x000fda0003f26070 */
[----:B------:R-:W-:Y:S05]  /*1af0*/  @!P1 BRA `(.L_x_20) ;  /* 0x0000000000809947 */ /* 0x000fea0003800000 */
[----:B------:R-:W-:-:S13]  /*1b00*/  ISETP.GT.AND P1, PT, R19, 0xfe, PT ;  /* 0x000000fe1300780c */ /* 0x000fda0003f24270 */
[----:B------:R-:W-:Y:S05]  /*1b10*/  @P1 BRA `(.L_x_21) ;  /* 0x00000000006c1947 */ /* 0x000fea0003800000 */
[----:B------:R-:W-:-:S13]  /*1b20*/  ISETP.GE.AND P1, PT, R19, 0x1, PT ;  /* 0x000000011300780c */ /* 0x000fda0003f26270 */
[----:B------:R-:W-:Y:S05]  /*1b30*/  @P1 BRA `(.L_x_22) ;  /* 0x0000000000741947 */ /* 0x000fea0003800000 */
[----:B------:R-:W-:Y:S02]  /*1b40*/  ISETP.GE.AND P1, PT, R19, -0x18, PT ;  /* 0xffffffe81300780c */ /* 0x000fe40003f26270 */
[----:B------:R-:W-:-:S11]  /*1b50*/  LOP3.LUT R2, R2, 0x80000000, RZ, 0xc0, !PT ;  /* 0x8000000002027812 */ /* 0x000fd600078ec0ff */
[----:B------:R-:W-:Y:S05]  /*1b60*/  @!P1 BRA `(.L_x_22) ;  /* 0x0000000000689947 */ /* 0x000fea0003800000 */
[-CC-:B------:R-:W-:Y:S01]  /*1b70*/  FFMA.RZ R3, R23, R25.reuse, R22.reuse ;  /* 0x0000001917037223 */ /* 0x180fe2000000c016 */
[C---:B------:R-:W-:Y:S02]  /*1b80*/  ISETP.NE.AND P4, PT, R19.reuse, RZ, PT ;  /* 0x000000ff1300720c */ /* 0x040fe40003f85270 */
[----:B------:R-:W-:Y:S02]  /*1b90*/  ISETP.NE.AND P2, PT, R19, RZ, PT ;  /* 0x000000ff1300720c */ /* 0x000fe40003f45270 */
[----:B------:R-:W-:Y:S01]  /*1ba0*/  LOP3.LUT R20, R3, 0x7fffff, RZ, 0xc0, !PT ;  /* 0x007fffff03147812 */ /* 0x000fe200078ec0ff */
[CCC-:B------:R-:W-:Y:S01]  /*1bb0*/  FFMA.RP R3, R23.reuse, R25.reuse, R22.reuse ;  /* 0x0000001917037223 */ /* 0x1c0fe20000008016 */
[----:B------:R-:W-:Y:S01]  /*1bc0*/  FFMA.RM R22, R23, R25, R22 ;  /* 0x0000001917167223 */ /* 0x000fe20000004016 */
[----:B------:R-:W-:Y:S02]  /*1bd0*/  IADD3 R23, PT, PT, R19, 0x20, RZ ;  /* 0x0000002013177810 */ /* 0x000fe40007ffe0ff */
[----:B------:R-:W-:-:S02]  /*1be0*/  LOP3.LUT R20, R20, 0x800000, RZ, 0xfc, !PT ;  /* 0x0080000014147812 */ /* 0x000fc400078efcff */
[----:B------:R-:W-:Y:S02]  /*1bf0*/  IADD3 R19, PT, PT, -R19, RZ, RZ ;  /* 0x000000ff13137210 */ /* 0x000fe40007ffe1ff */
[----:B------:R-:W-:Y:S02]  /*1c00*/  SHF.L.U32 R23, R20, R23, RZ ;  /* 0x0000001714177219 */ /* 0x000fe400000006ff */
[----:B------:R-:W-:Y:S02]  /*1c10*/  FSETP.NEU.FTZ.AND P1, PT, R3, R22, PT ;  /* 0x000000160300720b */ /* 0x000fe40003f3d000 */
[----:B------:R-:W-:Y:S02]  /*1c20*/  SEL R3, R19, RZ, P4 ;  /* 0x000000ff13037207 */ /* 0x000fe40002000000 */
[----:B------:R-:W-:Y:S02]  /*1c30*/  ISETP.NE.AND P2, PT, R23, RZ, P2 ;  /* 0x000000ff1700720c */ /* 0x000fe40001745270 */
[----:B------:R-:W-:-:S02]  /*1c40*/  SHF.R.U32.HI R3, RZ, R3, R20 ;  /* 0x00000003ff037219 */ /* 0x000fc40000011614 */
[----:B------:R-:W-:Y:S02]  /*1c50*/  PLOP3.LUT P1, PT, P1, P2, PT, 0xf8, 0x8f ;  /* 0x00000000008f781c */ /* 0x000fe40000f25f70 */
[----:B------:R-:W-:Y:S02]  /*1c60*/  SHF.R.U32.HI R20, RZ, 0x1, R3 ;  /* 0x00000001ff147819 */ /* 0x000fe40000011603 */
[----:B------:R-:W-:-:S04]  /*1c70*/  SEL R19, RZ, 0x1, !P1 ;  /* 0x00000001ff137807 */ /* 0x000fc80004800000 */
[----:B------:R-:W-:-:S04]  /*1c80*/  LOP3.LUT R22, R19, 0x1, R20, 0xf8, !PT ;  /* 0x0000000113167812 */ /* 0x000fc800078ef814 */
[----:B------:R-:W-:-:S04]  /*1c90*/  LOP3.LUT R3, R22, R3, RZ, 0xc0, !PT ;  /* 0x0000000316037212 */ /* 0x000fc800078ec0ff */
[----:B------:R-:W-:-:S04]  /*1ca0*/  IADD3 R3, PT, PT, R20, R3, RZ ;  /* 0x0000000314037210 */ /* 0x000fc80007ffe0ff */
[----:B------:R-:W-:Y:S01]  /*1cb0*/  LOP3.LUT R2, R3, R2, RZ, 0xfc, !PT ;  /* 0x0000000203027212 */ /* 0x000fe200078efcff */
[----:B------:R-:W-:Y:S06]  /*1cc0*/  BRA `(.L_x_22) ;  /* 0x0000000000107947 */ /* 0x000fec0003800000 */
.L_x_21:
[----:B------:R-:W-:-:S04]  /*1cd0*/  LOP3.LUT R2, R2, 0x80000000, RZ, 0xc0, !PT ;  /* 0x8000000002027812 */ /* 0x000fc800078ec0ff */
[----:B------:R-:W-:Y:S01]  /*1ce0*/  LOP3.LUT R2, R2, 0x7f800000, RZ, 0xfc, !PT ;  /* 0x7f80000002027812 */ /* 0x000fe200078efcff */
[----:B------:R-:W-:Y:S06]  /*1cf0*/  BRA `(.L_x_22) ;  /* 0x0000000000047947 */ /* 0x000fec0003800000 */
.L_x_20:
[----:B------:R-:W-:-:S07]  /*1d00*/  LEA R2, R20, R2, 0x17 ;  /* 0x0000000214027211 */ /* 0x000fce00078eb8ff */
.L_x_22:
[----:B------:R-:W-:Y:S05]  /*1d10*/  BSYNC.RECONVERGENT B2 ;  /* 0x0000000000027941 */ /* 0x000fea0003800200 */
.L_x_19:
[----:B------:R-:W-:Y:S05]  /*1d20*/  BRA `(.L_x_23) ;  /* 0x0000000000207947 */ /* 0x000fea0003800000 */
.L_x_18:
[----:B------:R-:W-:-:S04]  /*1d30*/  LOP3.LUT R2, R3, 0x80000000, R2, 0x48, !PT ;  /* 0x8000000003027812 */ /* 0x000fc800078e4802 */
[----:B------:R-:W-:Y:S01]  /*1d40*/  LOP3.LUT R2, R2, 0x7f800000, RZ, 0xfc, !PT ;  /* 0x7f80000002027812 */ /* 0x000fe200078efcff */
[----:B------:R-:W-:Y:S06]  /*1d50*/  BRA `(.L_x_23) ;  /* 0x0000000000147947 */ /* 0x000fec0003800000 */
.L_x_17:
[----:B------:R-:W-:Y:S01]  /*1d60*/  LOP3.LUT R2, R3, 0x80000000, R2, 0x48, !PT ;  /* 0x8000000003027812 */ /* 0x000fe200078e4802 */
[----:B------:R-:W-:Y:S06]  /*1d70*/  BRA `(.L_x_23) ;  /* 0x00000000000c7947 */ /* 0x000fec0003800000 */
.L_x_16:
[----:B------:R-:W0:Y:S01]  /*1d80*/  MUFU.RSQ R2, -QNAN ;  /* 0xffc0000000027908 */ /* 0x000e220000001400 */
[----:B------:R-:W-:Y:S05]  /*1d90*/  BRA `(.L_x_23) ;  /* 0x0000000000047947 */ /* 0x000fea0003800000 */
.L_x_15:
[----:B------:R-:W-:-:S07]  /*1da0*/  FADD.FTZ R2, R2, R3 ;  /* 0x0000000302027221 */ /* 0x000fce0000010000 */
.L_x_23:
[----:B------:R-:W-:Y:S05]  /*1db0*/  BSYNC.RECONVERGENT B1 ;  /* 0x0000000000017941 */ /* 0x000fea0003800200 */
.L_x_13:
[----:B------:R-:W-:Y:S01]  /*1dc0*/  HFMA2 R3, -RZ, RZ, 0, 0 ;  /* 0x00000000ff037431 */ /* 0x000fe200000001ff */
[----:B0-----:R-:W-:Y:S02]  /*1dd0*/  MOV R19, R2 ;  /* 0x0000000200137202 */ /* 0x001fe40000000f00 */
[----:B------:R-:W-:-:S04]  /*1de0*/  MOV R2, R21 ;  /* 0x0000001500027202 */ /* 0x000fc80000000f00 */
[----:B------:R-:W-:Y:S05]  /*1df0*/  RET.REL.NODEC R2 `(_Z8calcSDCPILj256EEvPfS0_S0_Pmm) ;  /* 0xffffffe002807950 */ /* 0x000fea0003c3ffff */
.L_x_24:
[----:B------:R-:W-:-:S00]  /*1e00*/  BRA `(.L_x_24) ;  /* 0xfffffffc00fc7947 */ /* 0x000fc0000383ffff */
[----:B------:R-:W-:-:S00]  /*1e10*/  NOP ;  /* 0x0000000000007918 */ /* 0x000fc00000000000 */
        /* <DEDUP_REMOVED lines=14> */
.L_x_50:


//--------------------- .text._Z8calcSDCPILj320EEvPfS0_S0_Pmm --------------------------
	.section	.text._Z8calcSDCPILj320EEvPfS0_S0_Pmm,"ax",@progbits
	.align	128
        .global         _Z8calcSDCPILj320EEvPfS0_S0_Pmm
        .type           _Z8calcSDCPILj320EEvPfS0_S0_Pmm,@function
        .size           _Z8calcSDCPILj320EEvPfS0_S0_Pmm,(.L_x_51 - _Z8calcSDCPILj320EEvPfS0_S0_Pmm)
        .other          _Z8calcSDCPILj320EEvPfS0_S0_Pmm,@"STO_CUDA_ENTRY STV_DEFAULT"
_Z8calcSDCPILj320EEvPfS0_S0_Pmm:
.text._Z8calcSDCPILj320EEvPfS0_S0_Pmm:
        /* <DEDUP_REMOVED lines=15> */
[----:B----4-:R-:W-:-:S04]  /*00f0*/  ULEA UR4, UR5, UR4, 0x18 ;  /* 0x0000000405047291 */ /* 0x010fc8000f8ec0ff */
[----:B------:R1:W3:Y:S02]  /*0100*/  LDG.E R13, desc[UR12][R2.64] ;  /* 0x0000000c020d7981 */ /* 0x0002e4000c1e1900 */
[C---:B------:R-:W-:Y:S01]  /*0110*/  LEA R9, R12.reuse, UR4, 0x2 ;  /* 0x000000040c097c11 */ /* 0x040fe2000f8e10ff */
[----:B------:R-:W-:Y:S01]  /*0120*/  BAR.SYNC.DEFER_BLOCKING 0x0 ;  /* 0x0000000000007b1d */ /* 0x000fe20000010000 */
[----:B------:R-:W-:-:S05]  /*0130*/  LOP3.LUT P0, R8, R12, 0x31f, RZ, 0xc0, !PT ;  /* 0x0000031f0c087812 */ /* 0x000fca000780c0ff */
        /* <DEDUP_REMOVED lines=8> */
[----:B--2---:R-:W-:-:S05]  /*01c0*/  FADD R7, R4, R7 ;  /* 0x0000000704077221 */ /* 0x004fca0000000000 */
[----:B-1----:R-:W1:Y:S02]  /*01d0*/  SHFL.BFLY PT, R2, R7, 0x2, 0x1f ;  /* 0x0c401f0007027f89 */ /* 0x002e6400000e0000 */
[----:B-1----:R-:W-:-:S05]  /*01e0*/  FADD R2, R7, R2 ;  /* 0x0000000207027221 */ /* 0x002fca0000000000 */
[----:B------:R-:W1:Y:S02]  /*01f0*/  SHFL.BFLY PT, R3, R2, 0x1, 0x1f ;  /* 0x0c201f0002037f89 */ /* 0x000e6400000e0000 */
[----:B-1----:R-:W-:-:S05]  /*0200*/  FADD R14, R2, R3 ;  /* 0x00000003020e7221 */ /* 0x002fca0000000000 */
[----:B------:R-:W-:Y:S01]  /*0210*/  STS [R9], R14 ;  /* 0x0000000e09007388 */ /* 0x000fe20000000800 */
[----:B------:R-:W-:Y:S06]  /*0220*/  BAR.SYNC.DEFER_BLOCKING 0x0 ;  /* 0x0000000000007b1d */ /* 0x000fec0000010000 */
[----:B------:R-:W-:Y:S04]  /*0230*/  @!P0 LDS R0, [R9+0x400] ;  /* 0x0004000009008984 */ /* 0x000fe80000000800 */
[----:B------:R-:W1:Y:S01]  /*0240*/  @!P0 LDS R3, [R9] ;  /* 0x0000000009038984 */ /* 0x000e620000000800 */
[----:B------:R-:W-:Y:S01]  /*0250*/  LOP3.LUT P1, R6, R12, 0x39f, RZ, 0xc0, !PT ;  /* 0x0000039f0c067812 */ /* 0x000fe2000782c0ff */
[----:B-1----:R-:W-:-:S02]  /*0260*/  @!P0 FADD R0, R0, R3 ;  /* 0x0000000300008221 */ /* 0x002fc40000000000 */
[----:B------:R-:W1:Y:S03]  /*0270*/  LDC.64 R2, c[0x3][0x8] ;  /* 0x00c00200ff027b82 */ /* 0x000e660000000a00 */
[----:B------:R-:W-:Y:S05]  /*0280*/  @!P0 STS [R9], R0 ;  /* 0x0000000009008388 */ /* 0x000fea0000000800 */
[----:B------:R-:W-:Y:S06]  /*0290*/  BAR.SYNC.DEFER_BLOCKING 0x0 ;  /* 0x0000000000007b1d */ /* 0x000fec0000010000 */
[----:B------:R-:W-:Y:S04]  /*02a0*/  @!P1 LDS R5, [R9+0x200] ;  /* 0x0002000009059984 */ /* 0x000fe80000000800 */
[----:B------:R-:W2:Y:S01]  /*02b0*/  @!P1 LDS R16, [R9] ;  /* 0x0000000009109984 */ /* 0x000ea20000000800 */
[----:B------:R-:W-:Y:S01]  /*02c0*/  LOP3.LUT P0, R4, R12, 0x3df, RZ, 0xc0, !PT ;  /* 0x000003df0c047812 */ /* 0x000fe2000780c0ff */
[----:B--2---:R-:W-:-:S05]  /*02d0*/  @!P1 FADD R16, R5, R16 ;  /* 0x0000001005109221 */ /* 0x004fca0000000000 */
[----:B------:R-:W-:Y:S01]  /*02e0*/  @!P1 STS [R9], R16 ;  /* 0x0000001009009388 */ /* 0x000fe20000000800 */
[----:B------:R-:W-:Y:S06]  /*02f0*/  BAR.SYNC.DEFER_BLOCKING 0x0 ;  /* 0x0000000000007b1d */ /* 0x000fec0000010000 */
[----:B------:R-:W-:Y:S04]  /*0300*/  @!P0 LDS R5, [R9+0x100] ;  /* 0x0001000009058984 */ /* 0x000fe80000000800 */
[----:B------:R-:W2:Y:S01]  /*0310*/  @!P0 LDS R14, [R9] ;  /* 0x00000000090e8984 */ /* 0x000ea20000000800 */
[----:B-1----:R-:W-:-:S02]  /*0320*/  FSETP.GEU.AND P2, PT, R2, 1.175494350822287508e-38, PT ;  /* 0x008000000200780b */ /* 0x002fc40003f4e000 */
[----:B------:R-:W-:-:S11]  /*0330*/  ISETP.NE.AND P1, PT, R12, RZ, PT ;  /* 0x000000ff0c00720c */ /* 0x000fd60003f25270 */
[----:B------:R-:W-:-:S05]  /*0340*/  @!P2 FMUL R2, R2, 8388608 ;  /* 0x4b0000000202a820 */ /* 0x000fca0000400000 */
[----:B------:R-:W-:Y:S01]  /*0350*/  IADD3 R0, PT, PT, R2, -0x3f2aaaab, RZ ;  /* 0xc0d5555502007810 */ /* 0x000fe20007ffe0ff */
[----:B--2---:R-:W-:-:S05]  /*0360*/  @!P0 FADD R14, R5, R14 ;  /* 0x0000000e050e8221 */ /* 0x004fca0000000000 */
        /* <DEDUP_REMOVED lines=13> */
[----:B------:R-:W-:-:S04]  /*0440*/  FFMA R5, R16, R5, -0.24999669194221496582 ;  /* 0xbe7fff2210057423 */ /* 0x000fc80000000005 */
[----:B------:R-:W-:Y:S01]  /*0450*/  FFMA R17, R16, R5, 0.33333182334899902344 ;  /* 0x3eaaaa7810117423 */ /* 0x000fe20000000005 */
[----:B------:R-:W-:Y:S01]  /*0460*/  ISETP.GT.U32.AND P0, PT, R2, 0x7f7fffff, PT ;  /* 0x7f7fffff0200780c */ /* 0x000fe20003f04070 */
[----:B------:R-:W4:Y:S02]  /*0470*/  I2F.U64 R5, UR6 ;  /* 0x0000000600057d12 */ /* 0x000f240008301000 */
[----:B------:R-:W-:Y:S01]  /*0480*/  FFMA R17, R16, R17, -0.5 ;  /* 0xbf00000010117423 */ /* 0x000fe20000000011 */
[----:B-1----:R-:W-:Y:S02]  /*0490*/  FSEL R14, RZ, -23, P2 ;  /* 0xc1b80000ff0e7808 */ /* 0x002fe40001000000 */
        /* <DEDUP_REMOVED lines=15> */
[----:B------:R-:W-:-:S05]  /*0590*/  FSEL R14, -R14, +INF , P0 ;  /* 0x7f8000000e0e7808 */ /* 0x000fca0000000100 */
[----:B------:R-:W-:Y:S01]  /*05a0*/  FADD R14, R14, -R15 ;  /* 0x8000000f0e0e7221 */ /* 0x000fe20000000000 */
[----:B---3--:R-:W-:Y:S01]  /*05b0*/  FMUL R15, R13, R13 ;  /* 0x0000000d0d0f7220 */ /* 0x008fe20000400000 */
        /* <DEDUP_REMOVED lines=20> */
[----:B-1----:R-:W-:Y:S05]  /*0700*/  CALL.REL.NOINC `($__internal_1_$__cuda_sm3x_div_rn_noftz_f32_slowpath) ;  /* 0x0000001000487944 */ /* 0x002fea0003c00000 */
[----:B------:R-:W-:-:S07]  /*0710*/  MOV R14, R21 ;  /* 0x00000015000e7202 */ /* 0x000fce0000000f00 */
.L_x_26:
[----:B------:R-:W-:Y:S05]  /*0720*/  BSYNC.RECONVERGENT B0 ;  /* 0x0000000000007941 */ /* 0x000fea0003800200 */
.L_x_25:
[----:B------:R-:W0:Y:S01]  /*0730*/  LDCU UR4, c[0x3][URZ] ;  /* 0x00c00000ff0477ac */ /* 0x000e220008000800 */
[----:B------:R-:W-:Y:S01]  /*0740*/  IMAD.MOV.U32 R3, RZ, RZ, 0x3bbb989d ;  /* 0x3bbb989dff037424 */ /* 0x000fe200078e00ff */
[----:B------:R-:W-:Y:S01]  /*0750*/  MOV R19, 0x3a2c32e4 ;  /* 0x3a2c32e400137802 */ /* 0x000fe20000000f00 */
[----:B------:R-:W-:Y:S01]  /*0760*/  UMOV UR7, 0x5f5e100 ;  /* 0x05f5e10000077882 */ /* 0x000fe20000000000 */
[----:B------:R-:W-:Y:S01]  /*0770*/  UMOV UR5, URZ ;  /* 0x000000ff00057c82 */ /* 0x000fe20008000000 */
[----:B0-----:R-:W-:Y:S01]  /*0780*/  FFMA R14, -R13, UR4, R14 ;  /* 0x000000040d0e7c23 */ /* 0x001fe2000800010e */
[----:B------:R-:W-:Y:S01]  /*0790*/  HFMA2 R13, -RZ, RZ, 3.7421875, 0 ;  /* 0x437c0000ff0d7431 */ /* 0x000fe200000001ff */
[----:B------:R-:W0:Y:S02]  /*07a0*/  LDCU UR4, c[0x3][0x18] ;  /* 0x00c00300ff0477ac */ /* 0x000e240008000800 */
        /* <DEDUP_REMOVED lines=12> */
[----:B------:R-:W-:Y:S01]  /*0870*/  FSETP.GEU.AND P0, PT, |R13|, 1.175494350822287508e-38, PT ;  /* 0x008000000d00780b */ /* 0x000fe20003f0e200 */
[----:B------:R-:W-:Y:S02]  /*0880*/  USHF.R.S32.HI UR4, URZ, 0x1f, UR10 ;  /* 0x0000001fff047899 */ /* 0x000fe4000801140a */
[----:B------:R-:W-:Y:S01]  /*0890*/  UIADD3 UR11, UP0, UPT, UR10, -0x2, URZ ;  /* 0xfffffffe0a0b7890 */ /* 0x000fe2000ff1e0ff */
[----:B------:R-:W-:Y:S01]  /*08a0*/  FSEL R0, R0, |R13|, !P0 ;  /* 0x4000000d00007208 */ /* 0x000fe20004000000 */
[----:B------:R-:W-:Y:S02]  /*08b0*/  ULOP3.LUT UR15, UR8, 0x3, URZ, 0xc0, !UPT ;  /* 0x00000003080f7892 */ /* 0x000fe4000f8ec0ff */
[----:B------:R-:W-:Y:S01]  /*08c0*/  UIADD3.X UR14, UPT, UPT, UR4, -0x1, URZ, UP0, !UPT ;  /* 0xffffffff040e7890 */ /* 0x000fe200087fe4ff */
[----:B------:R-:W-:Y:S01]  /*08d0*/  IADD3 R2, PT, PT, R0, -0x3f3504f3, RZ ;  /* 0xc0cafb0d00027810 */ /* 0x000fe20007ffe0ff */
[----:B------:R-:W-:-:S02]  /*08e0*/  UIADD3.X UR9, UPT, UPT, UR4, -0x1, URZ, UP1, !UPT ;  /* 0xffffffff04097890 */ /* 0x000fc40008ffe4ff */
[----:B------:R-:W-:Y:S01]  /*08f0*/  ULOP3.LUT UR8, UR8, 0xfffffffc, URZ, 0xc0, !UPT ;  /* 0xfffffffc08087892 */ /* 0x000fe2000f8ec0ff */
[----:B------:R-:W-:Y:S02]  /*0900*/  LOP3.LUT R15, R2, 0xff800000, RZ, 0xc0, !PT ;  /* 0xff800000020f7812 */ /* 0x000fe400078ec0ff */
[----:B------:R-:W-:Y:S02]  /*0910*/  FSEL R2, RZ, -24, P0 ;  /* 0xc1c00000ff027808 */ /* 0x000fe40000000000 */
[-C--:B------:R-:W-:Y:S02]  /*0920*/  IADD3 R0, PT, PT, R0, -R15.reuse, RZ ;  /* 0x8000000f00007210 */ /* 0x080fe40007ffe0ff */
[----:B------:R-:W-:Y:S02]  /*0930*/  I2FP.F32.S32 R15, R15 ;  /* 0x0000000f000f7245 */ /* 0x000fe40000201400 */
[----:B------:R-:W-:Y:S01]  /*0940*/  FSETP.NEU.AND P0, PT, |R13|, +INF , PT ;  /* 0x7f8000000d00780b */ /* 0x000fe20003f0d200 */
[C---:B------:R-:W-:Y:S01]  /*0950*/  FADD R14, R0.reuse, 1 ;  /* 0x3f800000000e7421 */ /* 0x040fe20000000000 */
[----:B------:R-:W-:Y:S01]  /*0960*/  FADD R17, R0, -1 ;  /* 0xbf80000000117421 */ /* 0x000fe20000000000 */
[----:B------:R-:W-:Y:S01]  /*0970*/  FFMA R15, R15, 1.1920928955078125e-07, R2 ;  /* 0x340000000f0f7823 */ /* 0x000fe20000000002 */
[----:B------:R-:W-:-:S02]  /*0980*/  FSETP.EQ.OR P0, PT, R13, RZ, !P0 ;  /* 0x000000ff0d00720b */ /* 0x000fc40004702400 */
[----:B------:R-:W-:Y:S01]  /*0990*/  FADD R3, R17, R17 ;  /* 0x0000001111037221 */ /* 0x000fe20000000000 */
[----:B------:R-:W0:Y:S03]  /*09a0*/  MUFU.RCP R14, R14 ;  /* 0x0000000e000e7308 */ /* 0x000e260000001000 */
[----:B0-----:R-:W-:-:S04]  /*09b0*/  FMUL R0, R14, R3 ;  /* 0x000000030e007220 */ /* 0x001fc80000400000 */
[----:B------:R-:W-:Y:S01]  /*09c0*/  FADD R3, R17, -R0 ;  /* 0x8000000011037221 */ /* 0x000fe20000000000 */
[----:B------:R-:W-:-:S03]  /*09d0*/  FMUL R2, R0, R0 ;  /* 0x0000000000027220 */ /* 0x000fc60000400000 */
[----:B------:R-:W-:Y:S01]  /*09e0*/  FADD R16, R3, R3 ;  /* 0x0000000303107221 */ /* 0x000fe20000000000 */
[----:B------:R-:W-:Y:S01]  /*09f0*/  FFMA R3, R0, 1.4426950216293334961, R15 ;  /* 0x3fb8aa3b00037823 */ /* 0x000fe2000000000f */
[C---:B------:R-:W-:Y:S02]  /*0a00*/  FFMA R19, R2.reuse, R19, 0.0032181653659790754318 ;  /* 0x3b52e7db02137423 */ /* 0x040fe40000000013 */
[----:B------:R-:W-:Y:S01]  /*0a10*/  FFMA R17, R17, -R0, R16 ;  /* 0x8000000011117223 */ /* 0x000fe20000000010 */
[----:B------:R-:W-:Y:S01]  /*0a20*/  FADD R15, R15, -R3 ;  /* 0x800000030f0f7221 */ /* 0x000fe20000000000 */
[----:B------:R-:W-:Y:S02]  /*0a30*/  FFMA R19, R2, R19, 0.018033718690276145935 ;  /* 0x3c93bb7302137423 */ /* 0x000fe40000000013 */
[----:B------:R-:W-:Y:S01]  /*0a40*/  FMUL R17, R14, R17 ;  /* 0x000000110e117220 */ /* 0x000fe20000400000 */
[----:B------:R-:W-:Y:S01]  /*0a50*/  FFMA R14, R0, 1.4426950216293334961, R15 ;  /* 0x3fb8aa3b000e7823 */ /* 0x000fe2000000000f */
[----:B------:R-:W-:-:S03]  /*0a60*/  FFMA R19, R2, R19, 0.12022458761930465698 ;  /* 0x3df6384f02137423 */ /* 0x000fc60000000013 */
[----:B------:R-:W-:Y:S01]  /*0a70*/  FFMA R15, R17, 1.4426950216293334961, R14 ;  /* 0x3fb8aa3b110f7823 */ /* 0x000fe2000000000e */
[----:B------:R-:W-:-:S03]  /*0a80*/  FMUL R19, R2, R19 ;  /* 0x0000001302137220 */ /* 0x000fc60000400000 */
[----:B------:R-:W-:Y:S01]  /*0a90*/  FFMA R2, R0, 1.9251366722983220825e-08, R15 ;  /* 0x32a55e3400027823 */ /* 0x000fe2000000000f */
[----:B------:R-:W-:Y:S01]  /*0aa0*/  FMUL R14, R19, 3 ;  /* 0x40400000130e7820 */ /* 0x000fe20000400000 */
[----:B------:R-:W-:-:S03]  /*0ab0*/  FADD R15, R13, R13 ;  /* 0x0000000d0d0f7221 */ /* 0x000fc60000000000 */
[----:B------:R-:W-:-:S04]  /*0ac0*/  FFMA R17, R17, R14, R2 ;  /* 0x0000000e11117223 */ /* 0x000fc80000000002 */
[----:B------:R-:W-:Y:S01]  /*0ad0*/  FFMA R0, R0, R19, R17 ;  /* 0x0000001300007223 */ /* 0x000fe20000000011 */
[----:B------:R-:W-:-:S03]  /*0ae0*/  CS2R R16, SRZ ;  /* 0x0000000000107805 */ /* 0x000fc6000001ff00 */
[----:B------:R-:W-:-:S04]  /*0af0*/  FADD R14, R3, R0 ;  /* 0x00000000030e7221 */ /* 0x000fc80000000000 */
[----:B------:R-:W-:-:S04]  /*0b00*/  FADD R3, -R3, R14 ;  /* 0x0000000e03037221 */ /* 0x000fc80000000100 */
[----:B------:R-:W-:-:S07]  /*0b10*/  FADD R18, R0, -R3 ;  /* 0x8000000300127221 */ /* 0x000fce0000000000 */
.L_x_36:
        /* <DEDUP_REMOVED lines=17> */
[----:B------:R-:W-:Y:S01]  /*0c30*/  MOV R20, 0xc60 ;  /* 0x00000c6000147802 */ /* 0x000fe20000000f00 */
[----:B0-----:R-:W-:-:S07]  /*0c40*/  IMAD.U32 R3, RZ, RZ, UR4 ;  /* 0x00000004ff037e24 */ /* 0x001fce000f8e00ff */
[----:B-1----:R-:W-:Y:S05]  /*0c50*/  CALL.REL.NOINC `($__internal_1_$__cuda_sm3x_div_rn_noftz_f32_slowpath) ;  /* 0x0000000800f47944 */ /* 0x002fea0003c00000 */
[----:B------:R-:W-:-:S07]  /*0c60*/  MOV R3, R21 ;  /* 0x0000001500037202 */ /* 0x000fce0000000f00 */
.L_x_27:
        /* <DEDUP_REMOVED lines=8> */
[----:B------:R2:W-:Y:S01]  /*0cf0*/  F2I.NTZ R22, R19 ;  /* 0x0000001300167305 */ /* 0x0005e20000203100 */
[----:B0-----:R-:W-:Y:S01]  /*0d00*/  FADD R21, R19, -R20 ;  /* 0x8000001413157221 */ /* 0x001fe20000000000 */
[----:B------:R-:W-:Y:S01]  /*0d10*/  FSETP.GT.AND P1, PT, R20, RZ, PT ;  /* 0x000000ff1400720b */ /* 0x000fe20003f24000 */
[----:B------:R-:W-:Y:S01]  /*0d20*/  FMUL R20, R3, 0.5 ;  /* 0x3f00000003147820 */ /* 0x000fe20000400000 */
[----:B--2---:R-:W-:Y:S01]  /*0d30*/  MOV R19, 0x3f800000 ;  /* 0x3f80000000137802 */ /* 0x004fe20000000f00 */
        /* <DEDUP_REMOVED lines=38> */
.L_x_29:
[----:B------:R-:W-:Y:S05]  /*0fa0*/  BSYNC.RECONVERGENT B0 ;  /* 0x0000000000007941 */ /* 0x000fea0003800200 */
.L_x_28:
        /* <DEDUP_REMOVED lines=13> */
[----:B------:R-:W-:Y:S05]  /*1080*/  CALL.REL.NOINC `($__internal_1_$__cuda_sm3x_div_rn_noftz_f32_slowpath) ;  /* 0x0000000400e87944 */ /* 0x000fea0003c00000 */
[----:B------:R-:W-:-:S07]  /*1090*/  IMAD.MOV.U32 R20, RZ, RZ, R21 ;  /* 0x000000ffff147224 */ /* 0x000fce00078e0015 */
.L_x_31:
[----:B------:R-:W-:Y:S05]  /*10a0*/  BSYNC.RECONVERGENT B0 ;  /* 0x0000000000007941 */ /* 0x000fea0003800200 */
.L_x_30:
        /* <DEDUP_REMOVED lines=31> */
[----:B------:R-:W-:Y:S01]  /*12a0*/  BAR.SYNC.DEFER_BLOCKING 0x0 ;  /* 0x0000000000007b1d */ /* 0x000fe20000010000 */
[----:B------:R-:W-:-:S05]  /*12b0*/  ISETP.NE.AND P1, PT, R12, RZ, PT ;  /* 0x000000ff0c00720c */ /* 0x000fca0003f25270 */
        /* <DEDUP_REMOVED lines=24> */
.L_x_34:
        /* <DEDUP_REMOVED lines=9> */
.L_x_33:
        /* <DEDUP_REMOVED lines=13> */
.L_x_32:
        /* <DEDUP_REMOVED lines=11> */
[----:B------:R-:W-:Y:S02]  /*1650*/  MOV R3, R21 ;  /* 0x0000001500037202 */ /* 0x000fe40000000f00 */
[----:B------:R-:W-:Y:S01]  /*1660*/  MOV R20, 0x1690 ;  /* 0x0000169000147802 */ /* 0x000fe20000000f00 */
[----:B0-----:R-:W-:-:S07]  /*1670*/  IMAD.U32 R2, RZ, RZ, UR4 ;  /* 0x00000004ff027e24 */ /* 0x001fce000f8e00ff */
[----:B------:R-:W-:Y:S05]  /*1680*/  CALL.REL.NOINC `($__internal_1_$__cuda_sm3x_div_rn_noftz_f32_slowpath) ;  /* 0x0000000000687944 */ /* 0x000fea0003c00000 */
[----:B------:R-:W-:-:S07]  /*1690*/  MOV R3, R21 ;  /* 0x0000001500037202 */ /* 0x000fce0000000f00 */
.L_x_35:
        /* <DEDUP_REMOVED lines=24> */
.L_x_37:
[----:B------:R-:W-:Y:S05]  /*1820*/  EXIT ;  /* 0x000000000000794d */ /* 0x000fea0003800000 */
        .weak           $__internal_1_$__cuda_sm3x_div_rn_noftz_f32_slowpath
        .type           $__internal_1_$__cuda_sm3x_div_rn_noftz_f32_slowpath,@function
        .size           $__internal_1_$__cuda_sm3x_div_rn_noftz_f32_slowpath,(.L_x_51 - $__internal_1_$__cuda_sm3x_div_rn_noftz_f32_slowpath)
$__internal_1_$__cuda_sm3x_div_rn_noftz_f32_slowpath:
        /* <DEDUP_REMOVED lines=34> */
.L_x_39:
[----:B------:R-:W-:Y:S01]  /*1a50*/  LEA R24, R21, 0xc0800000, 0x17 ;  /* 0xc080000015187811 */ /* 0x000fe200078eb8ff */
[----:B------:R-:W-:Y:S01]  /*1a60*/  BSSY.RECONVERGENT B2, `(.L_x_44) ;  /* 0x0000036000027945 */ /* 0x000fe20003800200 */
[----:B------:R-:W-:Y:S02]  /*1a70*/  IADD3 R23, PT, PT, R23, -0x7f, RZ ;  /* 0xffffff8117177810 */ /* 0x000fe40007ffe0ff */
[----:B------:R-:W-:-:S03]  /*1a80*/  IADD3 R26, PT, PT, -R24, R3, RZ ;  /* 0x00000003181a7210 */ /* 0x000fc60007ffe1ff */
[C---:B------:R-:W-:Y:S01]  /*1a90*/  IMAD R2, R23.reuse, -0x800000, R2 ;  /* 0xff80000017027824 */ /* 0x040fe200078e0202 */
[----:B------:R-:W0:Y:S01]  /*1aa0*/  MUFU.RCP R24, R26 ;  /* 0x0000001a00187308 */ /* 0x000e220000001000 */
[----:B------:R-:W-:Y:S01]  /*1ab0*/  FADD.FTZ R25, -R26, -RZ ;  /* 0x800000ff1a197221 */ /* 0x000fe20000010100 */
[----:B------:R-:W-:-:S04]  /*1ac0*/  IADD3 R23, PT, PT, R23, 0x7f, -R21 ;  /* 0x0000007f17177810 */ /* 0x000fc80007ffe815 */
        /* <DEDUP_REMOVED lines=43> */
.L_x_46:
[----:B------:R-:W-:-:S04]  /*1d80*/  LOP3.LUT R2, R2, 0x80000000, RZ, 0xc0, !PT ;  /* 0x8000000002027812 */ /* 0x000fc800078ec0ff */
[----:B------:R-:W-:Y:S01]  /*1d90*/  LOP3.LUT R2, R2, 0x7f800000, RZ, 0xfc, !PT ;  /* 0x7f80000002027812 */ /* 0x000fe200078efcff */
[----:B------:R-:W-:Y:S06]  /*1da0*/  BRA `(.L_x_47) ;  /* 0x0000000000047947 */ /* 0x000fec0003800000 */
.L_x_45:
[----:B------:R-:W-:-:S07]  /*1db0*/  LEA R2, R23, R2, 0x17 ;  /* 0x0000000217027211 */ /* 0x000fce00078eb8ff */
.L_x_47:
[----:B------:R-:W-:Y:S05]  /*1dc0*/  BSYNC.RECONVERGENT B2 ;  /* 0x0000000000027941 */ /* 0x000fea0003800200 */
.L_x_44:
[----:B------:R-:W-:Y:S05]  /*1dd0*/  BRA `(.L_x_48) ;  /* 0x0000000000207947 */ /* 0x000fea0003800000 */
.L_x_43:
[----:B------:R-:W-:-:S04]  /*1de0*/  LOP3.LUT R2, R3, 0x80000000, R2, 0x48, !PT ;  /* 0x8000000003027812 */ /* 0x000fc800078e4802 */
[----:B------:R-:W-:Y:S01]  /*1df0*/  LOP3.LUT R2, R2, 0x7f800000, RZ, 0xfc, !PT ;  /* 0x7f80000002027812 */ /* 0x000fe200078efcff */
[----:B------:R-:W-:Y:S06]  /*1e00*/  BRA `(.L_x_48) ;  /* 0x0000000000147947 */ /* 0x000fec0003800000 */
.L_x_42:
[----:B------:R-:W-:Y:S01]  /*1e10*/  LOP3.LUT R2, R3, 0x80000000, R2, 0x48, !PT ;  /* 0x8000000003027812 */ /* 0x000fe200078e4802 */
[----:B------:R-:W-:Y:S06]  /*1e20*/  BRA `(.L_x_48) ;  /* 0x00000000000c7947 */ /* 0x000fec0003800000 */
.L_x_41:
[----:B------:R-:W0:Y:S01]  /*1e30*/  MUFU.RSQ R2, -QNAN ;  /* 0xffc0000000027908 */ /* 0x000e220000001400 */
[----:B------:R-:W-:Y:S05]  /*1e40*/  BRA `(.L_x_48) ;  /* 0x0000000000047947 */ /* 0x000fea0003800000 */
.L_x_40:
[----:B------:R-:W-:-:S07]  /*1e50*/  FADD.FTZ R2, R2, R3 ;  /* 0x0000000302027221 */ /* 0x000fce0000010000 */
.L_x_48:
[----:B------:R-:W-:Y:S05]  /*1e60*/  BSYNC.RECONVERGENT B1 ;  /* 0x0000000000017941 */ /* 0x000fea0003800200 */
.L_x_38:
[----:B------:R-:W-:Y:S01]  /*1e70*/  HFMA2 R3, -RZ, RZ, 0, 0 ;  /* 0x00000000ff037431 */ /* 0x000fe200000001ff */
[----:B0-----:R-:W-:Y:S02]  /*1e80*/  MOV R21, R2 ;  /* 0x0000000200157202 */ /* 0x001fe40000000f00 */
[----:B------:R-:W-:-:S04]  /*1e90*/  MOV R2, R20 ;  /* 0x0000001400027202 */ /* 0x000fc80000000f00 */
[----:B------:R-:W-:Y:S05]  /*1ea0*/  RET.REL.NODEC R2 `(_Z8calcSDCPILj320EEvPfS0_S0_Pmm) ;  /* 0xffffffe002547950 */ /* 0x000fea0003c3ffff */
.L_x_49:
        /* <DEDUP_REMOVED lines=13> */
.L_x_51:


//--------------------- .nv.global.init           --------------------------
	.section	.nv.global.init,"aw",@progbits
.nv.global.init:
	.type		$str,@object
	.size		$str,(.L_19 - $str)
$str:
        /*0000*/ 	.byte	0x50, 0x72, 0x6f, 0x67, 0x72, 0x65, 0x73, 0x73, 0x3a, 0x20, 0x31, 0x30, 0x30, 0x25, 0x20, 0x0a
        /*0010*/ 	.byte	0x00
.L_19:


//--------------------- .nv.shared._Z8calcSDCPILj256EEvPfS0_S0_Pmm --------------------------
	.section	.nv.shared._Z8calcSDCPILj256EEvPfS0_S0_Pmm,"aw",@nobits
	.sectionflags	@""
	.align	16
	.zero		1024


//--------------------- .nv.shared.reserved.0     --------------------------
	.section	.nv.shared.reserved.0,"aw",@nobits
	.weak		__nv_reservedSMEM_offset_0_alias
	.size		__nv_reservedSMEM_offset_0_alias, 0, 64
	.other		__nv_reservedSMEM_offset_0_alias,@"STO_CUDA_RESERVED_SHARED STV_DEFAULT"
__nv_reservedSMEM_offset_0_alias:
	.zero		0
	.zero		64


//--------------------- .nv.global                --------------------------
	.section	.nv.global,"aw",@nobits
.nv.global:
	.type		_ZN27_INTERNAL_56d850b7_4_k_cu_L4cuda3std6ranges3__45__cpo9iter_moveE,@object
	.size		_ZN27_INTERNAL_56d850b7_4_k_cu_L4cuda3std6ranges3__45__cpo9iter_moveE,(_ZN27_INTERNAL_56d850b7_4_k_cu_L4cuda3std3__429_GLOBAL__N__56d850b7_4_k_cu_L6ignoreE - _ZN27_INTERNAL_56d850b7_4_k_cu_L4cuda3std6ranges3__45__cpo9iter_moveE)
_ZN27_INTERNAL_56d850b7_4_k_cu_L4cuda3std6ranges3__45__cpo9iter_moveE:
	.zero		1
	.type		_ZN27_INTERNAL_56d850b7_4_k_cu_L4cuda3std3__429_GLOBAL__N__56d850b7_4_k_cu_L6ignoreE,@object
	.size		_ZN27_INTERNAL_56d850b7_4_k_cu_L4cuda3std3__429_GLOBAL__N__56d850b7_4_k_cu_L6ignoreE,(_ZN27_INTERNAL_56d850b7_4_k_cu_L4cuda3std3__45__cpo4cendE - _ZN27_INTERNAL_56d850b7_4_k_cu_L4cuda3std3__429_GLOBAL__N__56d850b7_4_k_cu_L6ignoreE)
_ZN27_INTERNAL_56d850b7_4_k_cu_L4cuda3std3__429_GLOBAL__N__56d850b7_4_k_cu_L6ignoreE:
	.zero		1
	.type		_ZN27_INTERNAL_56d850b7_4_k_cu_L4cuda3std3__45__cpo4cendE,@object
	.size		_ZN27_INTERNAL_56d850b7_4_k_cu_L4cuda3std3__45__cpo4cendE,(_ZN27_INTERNAL_56d850b7_4_k_cu_L4cuda3std3__45__cpo3endE - _ZN27_INTERNAL_56d850b7_4_k_cu_L4cuda3std3__45__cpo4cendE)
_ZN27_INTERNAL_56d850b7_4_k_cu_L4cuda3std3__45__cpo4cendE:
	.zero		1
	.type		_ZN27_INTERNAL_56d850b7_4_k_cu_L4cuda3std3__45__cpo3endE,@object
	.size		_ZN27_INTERNAL_56d850b7_4_k_cu_L4cuda3std3__45__cpo3endE,(_ZN27_INTERNAL_56d850b7_4_k_cu_L4cuda3std3__48in_placeE - _ZN27_INTERNAL_56d850b7_4_k_cu_L4cuda3std3__45__cpo3endE)
_ZN27_INTERNAL_56d850b7_4_k_cu_L4cuda3std3__45__cpo3endE:
	.zero		1
	.type		_ZN27_INTERNAL_56d850b7_4_k_cu_L4cuda3std3__48in_placeE,@object
	.size		_ZN27_INTERNAL_56d850b7_4_k_cu_L4cuda3std3__48in_placeE,(_ZN27_INTERNAL_56d850b7_4_k_cu_L4cuda3std6ranges3__45__cpo7advanceE - _ZN27_INTERNAL_56d850b7_4_k_cu_L4cuda3std3__48in_placeE)
_ZN27_INTERNAL_56d850b7_4_k_cu_L4cuda3std3__48in_placeE:
	.zero		1
	.type		_ZN27_INTERNAL_56d850b7_4_k_cu_L4cuda3std6ranges3__45__cpo7advanceE,@object
	.size		_ZN27_INTERNAL_56d850b7_4_k_cu_L4cuda3std6ranges3__45__cpo7advanceE,(_ZN27_INTERNAL_56d850b7_4_k_cu_L4cuda3std3__45__cpo5beginE - _ZN27_INTERNAL_56d850b7_4_k_cu_L4cuda3std6ranges3__45__cpo7advanceE)
_ZN27_INTERNAL_56d850b7_4_k_cu_L4cuda3std6ranges3__45__cpo7advanceE:
	.zero		1
	.type		_ZN27_INTERNAL_56d850b7_4_k_cu_L4cuda3std3__45__cpo5beginE,@object
	.size		_ZN27_INTERNAL_56d850b7_4_k_cu_L4cuda3std3__45__cpo5beginE,(_ZN27_INTERNAL_56d850b7_4_k_cu_L4cuda3std3__419piecewise_constructE - _ZN27_INTERNAL_56d850b7_4_k_cu_L4cuda3std3__45__cpo5beginE)
_ZN27_INTERNAL_56d850b7_4_k_cu_L4cuda3std3__45__cpo5beginE:
	.zero		1
	.type		_ZN27_INTERNAL_56d850b7_4_k_cu_L4cuda3std3__419piecewise_constructE,@object
	.size		_ZN27_INTERNAL_56d850b7_4_k_cu_L4cuda3std3__419piecewise_constructE,(_ZN27_INTERNAL_56d850b7_4_k_cu_L4cuda3std3__45__cpo6cbeginE - _ZN27_INTERNAL_56d850b7_4_k_cu_L4cuda3std3__419piecewise_constructE)
_ZN27_INTERNAL_56d850b7_4_k_cu_L4cuda3std3__419piecewise_constructE:
	.zero		1
	.type		_ZN27_INTERNAL_56d850b7_4_k_cu_L4cuda3std3__45__cpo6cbeginE,@object
	.size		_ZN27_INTERNAL_56d850b7_4_k_cu_L4cuda3std3__45__cpo6cbeginE,(_ZN27_INTERNAL_56d850b7_4_k_cu_L4cuda3std6ranges3__45__cpo4swapE - _ZN27_INTERNAL_56d850b7_4_k_cu_L4cuda3std3__45__cpo6cbeginE)
_ZN27_INTERNAL_56d850b7_4_k_cu_L4cuda3std3__45__cpo6cbeginE:
	.zero		1
	.type		_ZN27_INTERNAL_56d850b7_4_k_cu_L4cuda3std6ranges3__45__cpo4swapE,@object
	.size		_ZN27_INTERNAL_56d850b7_4_k_cu_L4cuda3std6ranges3__45__cpo4swapE,(.L_16 - _ZN27_INTERNAL_56d850b7_4_k_cu_L4cuda3std6ranges3__45__cpo4swapE)
_ZN27_INTERNAL_56d850b7_4_k_cu_L4cuda3std6ranges3__45__cpo4swapE:
	.zero		1
.L_16:


//--------------------- .nv.shared._Z8calcSDCPILj320EEvPfS0_S0_Pmm --------------------------
	.section	.nv.shared._Z8calcSDCPILj320EEvPfS0_S0_Pmm,"aw",@nobits
	.sectionflags	@""
	.align	16
	.zero		1024


//--------------------- .nv.constant0._Z8calcSDCPILj256EEvPfS0_S0_Pmm --------------------------
	.section	.nv.constant0._Z8calcSDCPILj256EEvPfS0_S0_Pmm,"a",@progbits
	.sectionflags	@""
	.align	4
.nv.constant0._Z8calcSDCPILj256EEvPfS0_S0_Pmm:
	.zero		936


//--------------------- .nv.constant0._Z8calcSDCPILj320EEvPfS0_S0_Pmm --------------------------
	.section	.nv.constant0._Z8calcSDCPILj320EEvPfS0_S0_Pmm,"a",@progbits
	.sectionflags	@""
	.align	4
.nv.constant0._Z8calcSDCPILj320EEvPfS0_S0_Pmm:
	.zero		936


//--------------------- SYMBOLS --------------------------

	.type		.nv.reservedSmem.offset0,@object
	.size		.nv.reservedSmem.offset0,0x4
	.type		.nv.reservedSmem.cap,@object
	.size		.nv.reservedSmem.cap,0x4
	.type		vprintf,@function
